//
// Generated by NVIDIA NVVM Compiler
//
// Compiler Build ID: CL-36424714
// Cuda compilation tools, release 13.0, V13.0.88
// Based on NVVM 20.0.0
//

.version 9.0
.target sm_100
.address_size 64

	// .globl	rotary
.global .align 4 .b8 __cudart_i2opi_f[24] = {65, 144, 67, 60, 153, 149, 98, 219, 192, 221, 52, 245, 209, 87, 39, 252, 41, 21, 68, 78, 110, 131, 249, 162};

.visible .entry rotary(
	.param .u64 .ptr .align 1 rotary_param_0,
	.param .u64 .ptr .align 1 rotary_param_1,
	.param .u32 rotary_param_2,
	.param .u32 rotary_param_3,
	.param .u32 rotary_param_4,
	.param .u32 rotary_param_5,
	.param .f32 rotary_param_6
)
{
	.local .align 4 .b8 	__local_depot0[28];
	.reg .b64 	%SP;
	.reg .b64 	%SPL;
	.reg .pred 	%p<41>;
	.reg .b16 	%rs<5>;
	.reg .b32 	%r<110>;
	.reg .b32 	%f<136>;
	.reg .b64 	%rd<47>;
	.reg .b64 	%fd<5>;

	mov.u64 	%SPL, __local_depot0;
	ld.param.u64 	%rd16, [rotary_param_0];
	ld.param.u64 	%rd17, [rotary_param_1];
	ld.param.u32 	%r35, [rotary_param_2];
	ld.param.u32 	%r32, [rotary_param_3];
	ld.param.u32 	%r33, [rotary_param_4];
	ld.param.u32 	%r34, [rotary_param_5];
	ld.param.f32 	%f22, [rotary_param_6];
	add.u64 	%rd1, %SPL, 0;
	mov.u32 	%r36, %ctaid.y;
	mov.u32 	%r37, %ntid.y;
	mov.u32 	%r38, %tid.y;
	mad.lo.s32 	%r1, %r36, %r37, %r38;
	mov.u32 	%r39, %ctaid.x;
	mov.u32 	%r40, %ntid.x;
	mov.u32 	%r41, %tid.x;
	mad.lo.s32 	%r42, %r39, %r40, %r41;
	shl.b32 	%r2, %r42, 1;
	setp.ge.s32 	%p1, %r1, %r35;
	setp.ge.s32 	%p2, %r2, %r32;
	or.pred  	%p3, %p1, %p2;
	mov.f32 	%f133, 0f3F800000;
	@%p3 bra 	$L__BB0_26;
	div.s32 	%r43, %r32, %r33;
	add.s32 	%r3, %r34, %r1;
	rem.s32 	%r44, %r2, %r43;
	cvt.rn.f32.s32 	%f24, %r44;
	cvt.rn.f32.s32 	%f25, %r43;
	div.rn.f32 	%f1, %f24, %f25;
	mul.f32 	%f26, %f1, 0f3F000000;
	cvt.rzi.f32.f32 	%f27, %f26;
	add.f32 	%f28, %f27, %f27;
	sub.f32 	%f29, %f1, %f28;
	abs.f32 	%f2, %f29;
	abs.f32 	%f3, %f22;
	setp.lt.f32 	%p4, %f3, 0f00800000;
	mul.f32 	%f30, %f3, 0f4B800000;
	selp.f32 	%f31, %f30, %f3, %p4;
	selp.f32 	%f32, 0fC1C00000, 0f00000000, %p4;
	mov.b32 	%r45, %f31;
	add.s32 	%r46, %r45, -1060439283;
	and.b32  	%r47, %r46, -8388608;
	sub.s32 	%r48, %r45, %r47;
	mov.b32 	%f33, %r48;
	cvt.rn.f32.s32 	%f34, %r47;
	fma.rn.f32 	%f35, %f34, 0f34000000, %f32;
	add.f32 	%f36, %f33, 0fBF800000;
	add.f32 	%f37, %f33, 0f3F800000;
	rcp.approx.ftz.f32 	%f38, %f37;
	add.f32 	%f39, %f36, %f36;
	mul.f32 	%f40, %f39, %f38;
	mul.f32 	%f41, %f40, %f40;
	sub.f32 	%f42, %f36, %f40;
	add.f32 	%f43, %f42, %f42;
	neg.f32 	%f44, %f40;
	fma.rn.f32 	%f45, %f44, %f36, %f43;
	mul.rn.f32 	%f46, %f38, %f45;
	fma.rn.f32 	%f47, %f41, 0f3A2C32E4, 0f3B52E7DB;
	fma.rn.f32 	%f48, %f47, %f41, 0f3C93BB73;
	fma.rn.f32 	%f49, %f48, %f41, 0f3DF6384F;
	mul.rn.f32 	%f50, %f49, %f41;
	fma.rn.f32 	%f51, %f40, 0f3FB8AA3B, %f35;
	sub.f32 	%f52, %f35, %f51;
	fma.rn.f32 	%f53, %f40, 0f3FB8AA3B, %f52;
	fma.rn.f32 	%f54, %f46, 0f3FB8AA3B, %f53;
	fma.rn.f32 	%f55, %f40, 0f32A55E34, %f54;
	mul.f32 	%f56, %f50, 0f40400000;
	fma.rn.f32 	%f57, %f56, %f46, %f55;
	fma.rn.f32 	%f58, %f50, %f40, %f57;
	add.rn.f32 	%f59, %f51, %f58;
	neg.f32 	%f60, %f51;
	add.rn.f32 	%f61, %f59, %f60;
	neg.f32 	%f62, %f61;
	add.rn.f32 	%f63, %f58, %f62;
	mul.rn.f32 	%f64, %f59, %f1;
	neg.f32 	%f65, %f64;
	fma.rn.f32 	%f66, %f59, %f1, %f65;
	fma.rn.f32 	%f67, %f63, %f1, %f66;
	cvt.rni.f32.f32 	%f68, %f64;
	sub.f32 	%f69, %f64, %f68;
	add.f32 	%f70, %f69, %f67;
	fma.rn.f32 	%f71, %f70, 0f391FCB8E, 0f3AAF85ED;
	fma.rn.f32 	%f72, %f71, %f70, 0f3C1D9856;
	fma.rn.f32 	%f73, %f72, %f70, 0f3D6357BB;
	fma.rn.f32 	%f74, %f73, %f70, 0f3E75FDEC;
	fma.rn.f32 	%f75, %f74, %f70, 0f3F317218;
	fma.rn.f32 	%f76, %f75, %f70, 0f3F800000;
	cvt.rzi.s32.f32 	%r49, %f68;
	setp.gt.f32 	%p5, %f68, 0f00000000;
	selp.b32 	%r50, 0, -2097152000, %p5;
	add.s32 	%r51, %r50, 2130706432;
	mov.b32 	%f77, %r51;
	mul.f32 	%f78, %f76, %f77;
	shl.b32 	%r52, %r49, 23;
	sub.s32 	%r53, %r52, %r50;
	mov.b32 	%f79, %r53;
	mul.f32 	%f80, %f78, %f79;
	abs.f32 	%f81, %f64;
	setp.gt.f32 	%p6, %f81, 0f43180000;
	setp.lt.f32 	%p7, %f64, 0f00000000;
	selp.f32 	%f82, 0f00000000, 0f7F800000, %p7;
	selp.f32 	%f4, %f82, %f80, %p6;
	setp.eq.f32 	%p8, %f22, 0f3F800000;
	setp.eq.f32 	%p9, %f1, 0f00000000;
	or.pred  	%p10, %p8, %p9;
	@%p10 bra 	$L__BB0_9;
	setp.num.f32 	%p11, %f3, %f3;
	abs.f32 	%f83, %f1;
	setp.num.f32 	%p12, %f83, %f83;
	and.pred  	%p13, %p11, %p12;
	@%p13 bra 	$L__BB0_4;
	add.rn.f32 	%f133, %f22, %f1;
	bra.uni 	$L__BB0_9;
$L__BB0_4:
	setp.neu.f32 	%p14, %f22, 0f00000000;
	setp.neu.f32 	%p15, %f3, 0f7F800000;
	and.pred  	%p16, %p14, %p15;
	@%p16 bra 	$L__BB0_6;
	setp.neu.f32 	%p23, %f2, 0f3F800000;
	add.f32 	%f88, %f22, %f22;
	mov.b32 	%r54, %f88;
	setp.lt.f32 	%p24, %f1, 0f00000000;
	xor.b32  	%r55, %r54, 2139095040;
	selp.b32 	%r56, %r55, %r54, %p24;
	and.b32  	%r57, %r56, 2147483647;
	selp.b32 	%r58, %r57, %r56, %p23;
	mov.b32 	%f133, %r58;
	bra.uni 	$L__BB0_9;
$L__BB0_6:
	setp.eq.f32 	%p17, %f22, 0fBF800000;
	setp.eq.f32 	%p18, %f83, 0f7F800000;
	and.pred  	%p19, %p17, %p18;
	@%p19 bra 	$L__BB0_9;
	setp.geu.f32 	%p20, %f22, 0f00000000;
	mov.f32 	%f133, %f4;
	@%p20 bra 	$L__BB0_9;
	setp.neu.f32 	%p21, %f2, 0f3F800000;
	neg.f32 	%f85, %f4;
	selp.f32 	%f86, %f4, %f85, %p21;
	cvt.rmi.f32.f32 	%f87, %f1;
	setp.neu.f32 	%p22, %f1, %f87;
	selp.f32 	%f133, 0f7FFFFFFF, %f86, %p22;
$L__BB0_9:
	cvt.rn.f32.s32 	%f91, %r3;
	div.rn.f32 	%f10, %f91, %f133;
	mad.lo.s32 	%r4, %r32, %r1, %r2;
	cvta.to.global.u64 	%rd19, %rd17;
	mul.wide.s32 	%rd20, %r4, 2;
	add.s64 	%rd21, %rd19, %rd20;
	ld.global.u16 	%rs1, [%rd21];
	// begin inline asm
	{  cvt.f32.f16 %f89, %rs1;}

	// end inline asm
	ld.global.u16 	%rs2, [%rd21+2];
	// begin inline asm
	{  cvt.f32.f16 %f90, %rs2;}

	// end inline asm
	mul.f32 	%f92, %f10, 0f3F22F983;
	cvt.rni.s32.f32 	%r109, %f92;
	cvt.rn.f32.s32 	%f93, %r109;
	fma.rn.f32 	%f94, %f93, 0fBFC90FDA, %f10;
	fma.rn.f32 	%f95, %f93, 0fB3A22168, %f94;
	fma.rn.f32 	%f135, %f93, 0fA7C234C5, %f95;
	abs.f32 	%f14, %f10;
	setp.ltu.f32 	%p25, %f14, 0f47CE4780;
	mov.u32 	%r105, %r109;
	mov.f32 	%f134, %f135;
	@%p25 bra 	$L__BB0_17;
	setp.neu.f32 	%p26, %f14, 0f7F800000;
	@%p26 bra 	$L__BB0_12;
	mov.f32 	%f98, 0f00000000;
	mul.rn.f32 	%f134, %f10, %f98;
	mov.b32 	%r105, 0;
	bra.uni 	$L__BB0_17;
$L__BB0_12:
	mov.b32 	%r6, %f10;
	shl.b32 	%r60, %r6, 8;
	or.b32  	%r7, %r60, -2147483648;
	mov.b64 	%rd43, 0;
	mov.b32 	%r102, 0;
	mov.u64 	%rd41, __cudart_i2opi_f;
	mov.u64 	%rd42, %rd1;
$L__BB0_13:
	.pragma "nounroll";
	ld.global.nc.u32 	%r61, [%rd41];
	mad.wide.u32 	%rd24, %r61, %r7, %rd43;
	shr.u64 	%rd43, %rd24, 32;
	st.local.u32 	[%rd42], %rd24;
	add.s32 	%r102, %r102, 1;
	add.s64 	%rd42, %rd42, 4;
	add.s64 	%rd41, %rd41, 4;
	setp.ne.s32 	%p27, %r102, 6;
	@%p27 bra 	$L__BB0_13;
	shr.u32 	%r62, %r6, 23;
	st.local.u32 	[%rd1+24], %rd43;
	and.b32  	%r10, %r62, 31;
	and.b32  	%r63, %r62, 224;
	add.s32 	%r64, %r63, -128;
	shr.u32 	%r65, %r64, 5;
	mul.wide.u32 	%rd25, %r65, 4;
	sub.s64 	%rd8, %rd1, %rd25;
	ld.local.u32 	%r103, [%rd8+24];
	ld.local.u32 	%r104, [%rd8+20];
	setp.eq.s32 	%p28, %r10, 0;
	@%p28 bra 	$L__BB0_16;
	shf.l.wrap.b32 	%r103, %r104, %r103, %r10;
	ld.local.u32 	%r66, [%rd8+16];
	shf.l.wrap.b32 	%r104, %r66, %r104, %r10;
$L__BB0_16:
	shr.u32 	%r67, %r103, 30;
	shf.l.wrap.b32 	%r68, %r104, %r103, 2;
	shl.b32 	%r69, %r104, 2;
	shr.u32 	%r70, %r68, 31;
	add.s32 	%r71, %r70, %r67;
	neg.s32 	%r72, %r71;
	setp.lt.s32 	%p29, %r6, 0;
	selp.b32 	%r105, %r72, %r71, %p29;
	xor.b32  	%r73, %r68, %r6;
	shr.s32 	%r74, %r68, 31;
	xor.b32  	%r75, %r74, %r68;
	xor.b32  	%r76, %r74, %r69;
	cvt.u64.u32 	%rd26, %r75;
	shl.b64 	%rd27, %rd26, 32;
	cvt.u64.u32 	%rd28, %r76;
	or.b64  	%rd29, %rd27, %rd28;
	cvt.rn.f64.s64 	%fd1, %rd29;
	mul.f64 	%fd2, %fd1, 0d3BF921FB54442D19;
	cvt.rn.f32.f64 	%f96, %fd2;
	neg.f32 	%f97, %f96;
	setp.lt.s32 	%p30, %r73, 0;
	selp.f32 	%f134, %f97, %f96, %p30;
$L__BB0_17:
	setp.ltu.f32 	%p31, %f14, 0f47CE4780;
	add.s32 	%r78, %r105, 1;
	mul.rn.f32 	%f99, %f134, %f134;
	and.b32  	%r79, %r105, 1;
	setp.eq.b32 	%p32, %r79, 1;
	selp.f32 	%f100, %f134, 0f3F800000, %p32;
	fma.rn.f32 	%f101, %f99, %f100, 0f00000000;
	fma.rn.f32 	%f102, %f99, 0f37CBAC00, 0fBAB607ED;
	selp.f32 	%f103, 0fB94D4153, %f102, %p32;
	selp.f32 	%f104, 0f3C0885E4, 0f3D2AAABB, %p32;
	fma.rn.f32 	%f105, %f103, %f99, %f104;
	selp.f32 	%f106, 0fBE2AAAA8, 0fBEFFFFFF, %p32;
	fma.rn.f32 	%f107, %f105, %f99, %f106;
	fma.rn.f32 	%f108, %f107, %f101, %f100;
	and.b32  	%r80, %r78, 2;
	setp.eq.s32 	%p33, %r80, 0;
	mov.f32 	%f109, 0f00000000;
	sub.f32 	%f110, %f109, %f108;
	selp.f32 	%f18, %f108, %f110, %p33;
	@%p31 bra 	$L__BB0_25;
	setp.neu.f32 	%p34, %f14, 0f7F800000;
	@%p34 bra 	$L__BB0_20;
	mov.f32 	%f113, 0f00000000;
	mul.rn.f32 	%f135, %f10, %f113;
	mov.b32 	%r109, 0;
	bra.uni 	$L__BB0_25;
$L__BB0_20:
	mov.b32 	%r19, %f10;
	shl.b32 	%r82, %r19, 8;
	or.b32  	%r20, %r82, -2147483648;
	mov.b64 	%rd46, 0;
	mov.b32 	%r106, 0;
	mov.u64 	%rd44, __cudart_i2opi_f;
	mov.u64 	%rd45, %rd1;
$L__BB0_21:
	.pragma "nounroll";
	ld.global.nc.u32 	%r83, [%rd44];
	mad.wide.u32 	%rd32, %r83, %r20, %rd46;
	shr.u64 	%rd46, %rd32, 32;
	st.local.u32 	[%rd45], %rd32;
	add.s32 	%r106, %r106, 1;
	add.s64 	%rd45, %rd45, 4;
	add.s64 	%rd44, %rd44, 4;
	setp.ne.s32 	%p35, %r106, 6;
	@%p35 bra 	$L__BB0_21;
	shr.u32 	%r84, %r19, 23;
	st.local.u32 	[%rd1+24], %rd46;
	and.b32  	%r23, %r84, 31;
	and.b32  	%r85, %r84, 224;
	add.s32 	%r86, %r85, -128;
	shr.u32 	%r87, %r86, 5;
	mul.wide.u32 	%rd33, %r87, 4;
	sub.s64 	%rd15, %rd1, %rd33;
	ld.local.u32 	%r107, [%rd15+24];
	ld.local.u32 	%r108, [%rd15+20];
	setp.eq.s32 	%p36, %r23, 0;
	@%p36 bra 	$L__BB0_24;
	shf.l.wrap.b32 	%r107, %r108, %r107, %r23;
	ld.local.u32 	%r88, [%rd15+16];
	shf.l.wrap.b32 	%r108, %r88, %r108, %r23;
$L__BB0_24:
	shr.u32 	%r89, %r107, 30;
	shf.l.wrap.b32 	%r90, %r108, %r107, 2;
	shl.b32 	%r91, %r108, 2;
	shr.u32 	%r92, %r90, 31;
	add.s32 	%r93, %r92, %r89;
	neg.s32 	%r94, %r93;
	setp.lt.s32 	%p37, %r19, 0;
	selp.b32 	%r109, %r94, %r93, %p37;
	xor.b32  	%r95, %r90, %r19;
	shr.s32 	%r96, %r90, 31;
	xor.b32  	%r97, %r96, %r90;
	xor.b32  	%r98, %r96, %r91;
	cvt.u64.u32 	%rd34, %r97;
	shl.b64 	%rd35, %rd34, 32;
	cvt.u64.u32 	%rd36, %r98;
	or.b64  	%rd37, %rd35, %rd36;
	cvt.rn.f64.s64 	%fd3, %rd37;
	mul.f64 	%fd4, %fd3, 0d3BF921FB54442D19;
	cvt.rn.f32.f64 	%f111, %fd4;
	neg.f32 	%f112, %f111;
	setp.lt.s32 	%p38, %r95, 0;
	selp.f32 	%f135, %f112, %f111, %p38;
$L__BB0_25:
	mul.rn.f32 	%f116, %f135, %f135;
	and.b32  	%r100, %r109, 1;
	setp.eq.b32 	%p39, %r100, 1;
	selp.f32 	%f117, 0f3F800000, %f135, %p39;
	fma.rn.f32 	%f118, %f116, %f117, 0f00000000;
	fma.rn.f32 	%f119, %f116, 0f37CBAC00, 0fBAB607ED;
	selp.f32 	%f120, %f119, 0fB94D4153, %p39;
	selp.f32 	%f121, 0f3D2AAABB, 0f3C0885E4, %p39;
	fma.rn.f32 	%f122, %f120, %f116, %f121;
	selp.f32 	%f123, 0fBEFFFFFF, 0fBE2AAAA8, %p39;
	fma.rn.f32 	%f124, %f122, %f116, %f123;
	fma.rn.f32 	%f125, %f124, %f118, %f117;
	and.b32  	%r101, %r109, 2;
	setp.eq.s32 	%p40, %r101, 0;
	mov.f32 	%f126, 0f00000000;
	sub.f32 	%f127, %f126, %f125;
	selp.f32 	%f128, %f125, %f127, %p40;
	mul.f32 	%f129, %f89, %f18;
	mul.f32 	%f130, %f90, %f128;
	sub.f32 	%f114, %f129, %f130;
	// begin inline asm
	{  cvt.rn.f16.f32 %rs3, %f114;}

	// end inline asm
	cvta.to.global.u64 	%rd38, %rd16;
	add.s64 	%rd40, %rd38, %rd20;
	st.global.u16 	[%rd40], %rs3;
	mul.f32 	%f131, %f89, %f128;
	fma.rn.f32 	%f115, %f90, %f18, %f131;
	// begin inline asm
	{  cvt.rn.f16.f32 %rs4, %f115;}

	// end inline asm
	st.global.u16 	[%rd40+2], %rs4;
$L__BB0_26:
	ret;

}


// ===== COMPILED SASS (sm_100) =====

	.target	sm_100

	.elftype	@"ET_EXEC"


//--------------------- .note.nv.tkinfo           --------------------------
	.section	.note.nv.tkinfo,"",@"SHT_NOTE"
	.sectionflags	@"SHF_NOTE_NV_TKINFO"
	.tkinfo
        /*0018*/ 	.word	0x00000002
        /*0030*/ 	.string	""
        /*0030*/ 	.string	"ptxas"
        /*0030*/ 	.string	"Cuda compilation tools, release 13.0, V13.0.88"
        /*0030*/ 	.string	"Build cuda_13.0.r13.0/compiler.36424714_0"
        /*0030*/ 	.string	"-arch sm_100 -m 64 "



//--------------------- .note.nv.cuinfo           --------------------------
	.section	.note.nv.cuinfo,"",@"SHT_NOTE"
	.sectionflags	@"SHF_NOTE_NV_CUINFO"
        /*0018*/ 	.short	0x0002
        /*001a*/ 	.short	0x0064
        /*001c*/ 	.short	0x0082
	.zero		2


//--------------------- .nv.info                  --------------------------
	.section	.nv.info,"",@"SHT_CUDA_INFO"
	.align	4


	//----- nvinfo : EIATTR_REGCOUNT
	.align		4
        /*0000*/ 	.byte	0x04, 0x2f
        /*0002*/ 	.short	(.L_2 - .L_1)
	.align		4
.L_1:
        /*0004*/ 	.word	index@(rotary)
        /*0008*/ 	.word	0x00000014


	//----- nvinfo : EIATTR_FRAME_SIZE
	.align		4
.L_2:
        /*000c*/ 	.byte	0x04, 0x11
        /*000e*/ 	.short	(.L_4 - .L_3)
	.align		4
.L_3:
        /*0010*/ 	.word	index@($__internal_0_$__cuda_sm3x_div_rn_noftz_f32_slowpath)
        /*0014*/ 	.word	0x00000020


	//----- nvinfo : EIATTR_FRAME_SIZE
	.align		4
.L_4:
        /*0018*/ 	.byte	0x04, 0x11
        /*001a*/ 	.short	(.L_6 - .L_5)
	.align		4
.L_5:
        /*001c*/ 	.word	index@(rotary)
        /*0020*/ 	.word	0x00000020


	//----- nvinfo : EIATTR_MIN_STACK_SIZE
	.align		4
.L_6:
        /*0024*/ 	.byte	0x04, 0x12
        /*0026*/ 	.short	(.L_8 - .L_7)
	.align		4
.L_7:
        /*0028*/ 	.word	index@(rotary)
        /*002c*/ 	.word	0x00000020
.L_8:


//--------------------- .nv.compat                --------------------------
	.section	.nv.compat,"",@"SHT_CUDA_COMPAT_INFO"
	.align	4
        /*0000*/ 	.byte	0x02, 0x09, 0x00, 0x00, 0x02, 0x02, 0x01, 0x00, 0x02, 0x05, 0x05, 0x00, 0x03, 0x07, 0x01, 0x01
        /*0010*/ 	.byte	0x02, 0x03, 0x00, 0x00, 0x02, 0x06, 0x01, 0x00, 0x04, 0x0b, 0x08, 0x00, 0x01, 0x00, 0x00, 0x00
        /*0020*/ 	.byte	0x00, 0x00, 0x00, 0x00


//--------------------- .nv.info.rotary           --------------------------
	.section	.nv.info.rotary,"",@"SHT_CUDA_INFO"
	.sectionflags	@""
	.align	4


	//----- nvinfo : EIATTR_CUDA_API_VERSION
	.align		4
        /*0000*/ 	.byte	0x04, 0x37
        /*0002*/ 	.short	(.L_10 - .L_9)
.L_9:
        /*0004*/ 	.word	0x00000082


	//----- nvinfo : EIATTR_KPARAM_INFO
	.align		4
.L_10:
        /*0008*/ 	.byte	0x04, 0x17
        /*000a*/ 	.short	(.L_12 - .L_11)
.L_11:
        /*000c*/ 	.word	0x00000000
        /*0010*/ 	.short	0x0006
        /*0012*/ 	.short	0x0020
        /*0014*/ 	.byte	0x00, 0xf0, 0x11, 0x00


	//----- nvinfo : EIATTR_KPARAM_INFO
	.align		4
.L_12:
        /*0018*/ 	.byte	0x04, 0x17
        /*001a*/ 	.short	(.L_14 - .L_13)
.L_13:
        /*001c*/ 	.word	0x00000000
        /*0020*/ 	.short	0x0005
        /*0022*/ 	.short	0x001c
        /*0024*/ 	.byte	0x00, 0xf0, 0x11, 0x00


	//----- nvinfo : EIATTR_KPARAM_INFO
	.align		4
.L_14:
        /*0028*/ 	.byte	0x04, 0x17
        /*002a*/ 	.short	(.L_16 - .L_15)
.L_15:
        /*002c*/ 	.word	0x00000000
        /*0030*/ 	.short	0x0004
        /*0032*/ 	.short	0x0018
        /*0034*/ 	.byte	0x00, 0xf0, 0x11, 0x00


	//----- nvinfo : EIATTR_KPARAM_INFO
	.align		4
.L_16:
        /*0038*/ 	.byte	0x04, 0x17
        /*003a*/ 	.short	(.L_18 - .L_17)
.L_17:
        /*003c*/ 	.word	0x00000000
        /*0040*/ 	.short	0x0003
        /*0042*/ 	.short	0x0014
        /*0044*/ 	.byte	0x00, 0xf0, 0x11, 0x00


	//----- nvinfo : EIATTR_KPARAM_INFO
	.align		4
.L_18:
        /*0048*/ 	.byte	0x04, 0x17
        /*004a*/ 	.short	(.L_20 - .L_19)
.L_19:
        /*004c*/ 	.word	0x00000000
        /*0050*/ 	.short	0x0002
        /*0052*/ 	.short	0x0010
        /*0054*/ 	.byte	0x00, 0xf0, 0x11, 0x00


	//----- nvinfo : EIATTR_KPARAM_INFO
	.align		4
.L_20:
        /*0058*/ 	.byte	0x04, 0x17
        /*005a*/ 	.short	(.L_22 - .L_21)
.L_21:
        /*005c*/ 	.word	0x00000000
        /*0060*/ 	.short	0x0001
        /*0062*/ 	.short	0x0008
        /*0064*/ 	.byte	0x00, 0xf5, 0x21, 0x00


	//----- nvinfo : EIATTR_KPARAM_INFO
	.align		4
.L_22:
        /*0068*/ 	.byte	0x04, 0x17
        /*006a*/ 	.short	(.L_24 - .L_23)
.L_23:
        /*006c*/ 	.word	0x00000000
        /*0070*/ 	.short	0x0000
        /*0072*/ 	.short	0x0000
        /*0074*/ 	.byte	0x00, 0xf5, 0x21, 0x00


	//----- nvinfo : EIATTR_SPARSE_MMA_MASK
	.align		4
.L_24:
        /*0078*/ 	.byte	0x03, 0x50
        /*007a*/ 	.short	0x0000


	//----- nvinfo : EIATTR_MAXREG_COUNT
	.align		4
        /*007c*/ 	.byte	0x03, 0x1b
        /*007e*/ 	.short	0x00ff


	//----- nvinfo : EIATTR_MERCURY_ISA_VERSION
	.align		4
        /*0080*/ 	.byte	0x03, 0x5f
        /*0082*/ 	.short	0x0101


	//----- nvinfo : EIATTR_VRC_CTA_INIT_COUNT
	.align		4
        /*0084*/ 	.byte	0x02, 0x4a
	.zero		1
	.zero		1


	//----- nvinfo : EIATTR_EXIT_INSTR_OFFSETS
	.align		4
        /*0088*/ 	.byte	0x04, 0x1c
        /*008a*/ 	.short	(.L_26 - .L_25)


	//   ....[0]....
.L_25:
        /*008c*/ 	.word	0x000000e0


	//   ....[1]....
        /*0090*/ 	.word	0x000016d0


	//----- nvinfo : EIATTR_CRS_STACK_SIZE
	.align		4
.L_26:
        /*0094*/ 	.byte	0x04, 0x1e
        /*0096*/ 	.short	(.L_28 - .L_27)
.L_27:
        /*0098*/ 	.word	0x00000000


	//----- nvinfo : EIATTR_CBANK_PARAM_SIZE
	.align		4
.L_28:
        /*009c*/ 	.byte	0x03, 0x19
        /*009e*/ 	.short	0x0024


	//----- nvinfo : EIATTR_PARAM_CBANK
	.align		4
        /*00a0*/ 	.byte	0x04, 0x0a
        /*00a2*/ 	.short	(.L_30 - .L_29)
	.align		4
.L_29:
        /*00a4*/ 	.word	index@(.nv.constant0.rotary)
        /*00a8*/ 	.short	0x0380
        /*00aa*/ 	.short	0x0024


	//----- nvinfo : EIATTR_SW_WAR
	.align		4
.L_30:
        /*00ac*/ 	.byte	0x04, 0x36
        /*00ae*/ 	.short	(.L_32 - .L_31)
.L_31:
        /*00b0*/ 	.word	0x00000008
.L_32:


//--------------------- .nv.callgraph             --------------------------
	.section	.nv.callgraph,"",@"SHT_CUDA_CALLGRAPH"
	.align	4
	.sectionentsize	8
	.align		4
        /*0000*/ 	.word	0x00000000
	.align		4
        /*0004*/ 	.word	0xffffffff
	.align		4
        /*0008*/ 	.word	0x00000000
	.align		4
        /*000c*/ 	.word	0xfffffffe
	.align		4
        /*0010*/ 	.word	0x00000000
	.align		4
        /*0014*/ 	.word	0xfffffffd
	.align		4
        /*0018*/ 	.word	0x00000000
	.align		4
        /*001c*/ 	.word	0xfffffffc


//--------------------- .nv.constant4             --------------------------
	.section	.nv.constant4,"a",@progbits
	.align	8
	.align		8
.nv.constant4:
        /*0000*/ 	.dword	__cudart_i2opi_f


//--------------------- .text.rotary              --------------------------
	.section	.text.rotary,"ax",@progbits
	.align	128
        .global         rotary
        .type           rotary,@function
        .size           rotary,(.L_x_25 - rotary)
        .other          rotary,@"STO_CUDA_ENTRY STV_DEFAULT"
rotary:
.text.rotary:
[----:B------:R-:W0:Y:S01]  /*0000*/  LDC R1, c[0x0][0x37c] ;  /* 0x0000df00ff017b82 */ /* 0x000e220000000800 */
[----:B------:R-:W1:Y:S07]  /*0010*/  S2R R3, SR_TID.X ;  /* 0x0000000000037919 */ /* 0x000e6e0000002100 */
[----:B------:R-:W2:Y:S01]  /*0020*/  LDC R5, c[0x0][0x364] ;  /* 0x0000d900ff057b82 */ /* 0x000ea20000000800 */
[----:B0-----:R-:W-:Y:S01]  /*0030*/  VIADD R1, R1, 0xffffffe0 ;  /* 0xffffffe001017836 */ /* 0x001fe20000000000 */
[----:B------:R-:W2:Y:S06]  /*0040*/  S2R R0, SR_TID.Y ;  /* 0x0000000000007919 */ /* 0x000eac0000002200 */
[----:B------:R-:W1:Y:S08]  /*0050*/  S2UR UR5, SR_CTAID.X ;  /* 0x00000000000579c3 */ /* 0x000e700000002500 */
[----:B------:R-:W1:Y:S08]  /*0060*/  LDC R2, c[0x0][0x360] ;  /* 0x0000d800ff027b82 */ /* 0x000e700000000800 */
[----:B------:R-:W2:Y:S08]  /*0070*/  S2UR UR4, SR_CTAID.Y ;  /* 0x00000000000479c3 */ /* 0x000eb00000002600 */
[----:B------:R-:W0:Y:S01]  /*0080*/  LDC.64 R6, c[0x0][0x390] ;  /* 0x0000e400ff067b82 */ /* 0x000e220000000a00 */
[----:B-1----:R-:W-:-:S04]  /*0090*/  IMAD R2, R2, UR5, R3 ;  /* 0x0000000502027c24 */ /* 0x002fc8000f8e0203 */
[----:B------:R-:W-:Y:S02]  /*00a0*/  IMAD.SHL.U32 R2, R2, 0x2, RZ ;  /* 0x0000000202027824 */ /* 0x000fe400078e00ff */
[----:B--2---:R-:W-:-:S03]  /*00b0*/  IMAD R5, R5, UR4, R0 ;  /* 0x0000000405057c24 */ /* 0x004fc6000f8e0200 */
[----:B0-----:R-:W-:-:S04]  /*00c0*/  ISETP.GE.AND P0, PT, R2, R7, PT ;  /* 0x000000070200720c */ /* 0x001fc80003f06270 */
[----:B------:R-:W-:-:S13]  /*00d0*/  ISETP.GE.OR P0, PT, R5, R6, P0 ;  /* 0x000000060500720c */ /* 0x000fda0000706670 */
[----:B------:R-:W-:Y:S05]  /*00e0*/  @P0 EXIT ;  /* 0x000000000000094d */ /* 0x000fea0003800000 */
[----:B------:R-:W0:Y:S01]  /*00f0*/  LDC R4, c[0x0][0x398] ;  /* 0x0000e600ff047b82 */ /* 0x000e220000000800 */
[----:B------:R-:W1:Y:S01]  /*0100*/  LDCU UR4, c[0x0][0x39c] ;  /* 0x00007380ff0477ac */ /* 0x000e620008000800 */
[----:B------:R-:W-:Y:S01]  /*0110*/  BSSY.RECONVERGENT B0, `(.L_x_0) ;  /* 0x000003e000007945 */ /* 0x000fe20003800200 */
[----:B0-----:R-:W-:-:S04]  /*0120*/  IABS R3, R4 ;  /* 0x0000000400037213 */ /* 0x001fc80000000000 */
[----:B------:R-:W0:Y:S08]  /*0130*/  I2F.RP R0, R3 ;  /* 0x0000000300007306 */ /* 0x000e300000209400 */
[----:B0-----:R-:W0:Y:S02]  /*0140*/  MUFU.RCP R0, R0 ;  /* 0x0000000000007308 */ /* 0x001e240000001000 */
[----:B0-----:R-:W-:-:S06]  /*0150*/  VIADD R8, R0, 0xffffffe ;  /* 0x0ffffffe00087836 */ /* 0x001fcc0000000000 */
[----:B------:R0:W2:Y:S02]  /*0160*/  F2I.FTZ.U32.TRUNC.NTZ R9, R8 ;  /* 0x0000000800097305 */ /* 0x0000a4000021f000 */
[----:B0-----:R-:W-:Y:S02]  /*0170*/  HFMA2 R8, -RZ, RZ, 0, 0 ;  /* 0x00000000ff087431 */ /* 0x001fe400000001ff */
[----:B--2---:R-:W-:-:S04]  /*0180*/  IMAD.MOV R6, RZ, RZ, -R9 ;  /* 0x000000ffff067224 */ /* 0x004fc800078e0a09 */
[----:B------:R-:W-:Y:S01]  /*0190*/  IMAD R11, R6, R3, RZ ;  /* 0x00000003060b7224 */ /* 0x000fe200078e02ff */
[----:B------:R-:W-:Y:S02]  /*01a0*/  IABS R6, R7 ;  /* 0x0000000700067213 */ /* 0x000fe40000000000 */
[----:B------:R-:W-:Y:S01]  /*01b0*/  LOP3.LUT R7, R7, R4, RZ, 0x3c, !PT ;  /* 0x0000000407077212 */ /* 0x000fe200078e3cff */
[----:B------:R-:W-:Y:S01]  /*01c0*/  IMAD.HI.U32 R9, R9, R11, R8 ;  /* 0x0000000b09097227 */ /* 0x000fe200078e0008 */
[----:B------:R-:W-:Y:S02]  /*01d0*/  IABS R8, R2 ;  /* 0x0000000200087213 */ /* 0x000fe40000000000 */
[----:B------:R-:W-:-:S03]  /*01e0*/  ISETP.GE.AND P1, PT, R7, RZ, PT ;  /* 0x000000ff0700720c */ /* 0x000fc60003f26270 */
[----:B------:R-:W-:-:S04]  /*01f0*/  IMAD.HI.U32 R9, R9, R6, RZ ;  /* 0x0000000609097227 */ /* 0x000fc800078e00ff */
[----:B------:R-:W-:-:S04]  /*0200*/  IMAD.MOV R0, RZ, RZ, -R9 ;  /* 0x000000ffff007224 */ /* 0x000fc800078e0a09 */
[----:B------:R-:W-:-:S05]  /*0210*/  IMAD R0, R3, R0, R6 ;  /* 0x0000000003007224 */ /* 0x000fca00078e0206 */
[----:B------:R-:W-:-:S13]  /*0220*/  ISETP.GT.U32.AND P2, PT, R3, R0, PT ;  /* 0x000000000300720c */ /* 0x000fda0003f44070 */
[----:B------:R-:W-:Y:S02]  /*0230*/  @!P2 IMAD.IADD R0, R0, 0x1, -R3 ;  /* 0x000000010000a824 */ /* 0x000fe400078e0a03 */
[----:B------:R-:W-:Y:S01]  /*0240*/  @!P2 VIADD R9, R9, 0x1 ;  /* 0x000000010909a836 */ /* 0x000fe20000000000 */
[----:B------:R-:W-:Y:S02]  /*0250*/  ISETP.NE.AND P2, PT, R4, RZ, PT ;  /* 0x000000ff0400720c */ /* 0x000fe40003f45270 */
[----:B------:R-:W-:-:S13]  /*0260*/  ISETP.GE.U32.AND P0, PT, R0, R3, PT ;  /* 0x000000030000720c */ /* 0x000fda0003f06070 */
[----:B------:R-:W-:-:S05]  /*0270*/  @P0 VIADD R9, R9, 0x1 ;  /* 0x0000000109090836 */ /* 0x000fca0000000000 */
[----:B------:R-:W-:Y:S02]  /*0280*/  @!P1 IADD3 R9, PT, PT, -R9, RZ, RZ ;  /* 0x000000ff09099210 */ /* 0x000fe40007ffe1ff */
[----:B------:R-:W-:Y:S02]  /*0290*/  @!P2 LOP3.LUT R9, RZ, R4, RZ, 0x33, !PT ;  /* 0x00000004ff09a212 */ /* 0x000fe400078e33ff */
[----:B------:R-:W-:Y:S02]  /*02a0*/  ISETP.GE.AND P2, PT, R2, RZ, PT ;  /* 0x000000ff0200720c */ /* 0x000fe40003f46270 */
[-C--:B------:R-:W-:Y:S02]  /*02b0*/  IABS R4, R9.reuse ;  /* 0x0000000900047213 */ /* 0x080fe40000000000 */
[-C--:B------:R-:W-:Y:S02]  /*02c0*/  IABS R10, R9.reuse ;  /* 0x00000009000a7213 */ /* 0x080fe40000000000 */
[----:B------:R-:W0:Y:S01]  /*02d0*/  I2F.RP R0, R4 ;  /* 0x0000000400007306 */ /* 0x000e220000209400 */
[----:B------:R-:W-:-:S07]  /*02e0*/  I2FP.F32.S32 R11, R9 ;  /* 0x00000009000b7245 */ /* 0x000fce0000201400 */
[----:B0-----:R-:W0:Y:S02]  /*02f0*/  MUFU.RCP R0, R0 ;  /* 0x0000000000007308 */ /* 0x001e240000001000 */
[----:B0-----:R-:W-:Y:S02]  /*0300*/  VIADD R6, R0, 0xffffffe ;  /* 0x0ffffffe00067836 */ /* 0x001fe40000000000 */
[----:B------:R-:W-:-:S04]  /*0310*/  IMAD.MOV R0, RZ, RZ, -R10 ;  /* 0x000000ffff007224 */ /* 0x000fc800078e0a0a */
[----:B------:R0:W2:Y:S02]  /*0320*/  F2I.FTZ.U32.TRUNC.NTZ R7, R6 ;  /* 0x0000000600077305 */ /* 0x0000a4000021f000 */
[----:B0-----:R-:W-:Y:S02]  /*0330*/  IMAD.MOV.U32 R6, RZ, RZ, RZ ;  /* 0x000000ffff067224 */ /* 0x001fe400078e00ff */
[----:B--2---:R-:W-:-:S04]  /*0340*/  IMAD.MOV R3, RZ, RZ, -R7 ;  /* 0x000000ffff037224 */ /* 0x004fc800078e0a07 */
[----:B------:R-:W-:-:S04]  /*0350*/  IMAD R3, R3, R4, RZ ;  /* 0x0000000403037224 */ /* 0x000fc800078e02ff */
[----:B------:R-:W-:Y:S02]  /*0360*/  IMAD.HI.U32 R7, R7, R3, R6 ;  /* 0x0000000307077227 */ /* 0x000fe400078e0006 */
[----:B------:R-:W0:Y:S04]  /*0370*/  MUFU.RCP R3, R11 ;  /* 0x0000000b00037308 */ /* 0x000e280000001000 */
[----:B------:R-:W-:-:S04]  /*0380*/  IMAD.HI.U32 R7, R7, R8, RZ ;  /* 0x0000000807077227 */ /* 0x000fc800078e00ff */
[----:B------:R-:W-:-:S05]  /*0390*/  IMAD R7, R7, R0, R8 ;  /* 0x0000000007077224 */ /* 0x000fca00078e0208 */
[----:B------:R-:W-:-:S13]  /*03a0*/  ISETP.GT.U32.AND P0, PT, R4, R7, PT ;  /* 0x000000070400720c */ /* 0x000fda0003f04070 */
[----:B------:R-:W-:Y:S02]  /*03b0*/  @!P0 IADD3 R7, PT, PT, R7, -R4, RZ ;  /* 0x8000000407078210 */ /* 0x000fe40007ffe0ff */
[----:B------:R-:W-:Y:S02]  /*03c0*/  ISETP.NE.AND P0, PT, R9, RZ, PT ;  /* 0x000000ff0900720c */ /* 0x000fe40003f05270 */
[----:B------:R-:W-:-:S13]  /*03d0*/  ISETP.GT.U32.AND P1, PT, R4, R7, PT ;  /* 0x000000070400720c */ /* 0x000fda0003f24070 */
[----:B------:R-:W-:Y:S02]  /*03e0*/  @!P1 IMAD.IADD R7, R7, 0x1, -R4 ;  /* 0x0000000107079824 */ /* 0x000fe400078e0a04 */
[----:B0-----:R-:W-:Y:S02]  /*03f0*/  FFMA R4, -R11, R3, 1 ;  /* 0x3f8000000b047423 */ /* 0x001fe40000000103 */
[----:B------:R-:W-:Y:S01]  /*0400*/  @!P2 IMAD.MOV R7, RZ, RZ, -R7 ;  /* 0x000000ffff07a224 */ /* 0x000fe200078e0a07 */
[----:B------:R-:W-:Y:S01]  /*0410*/  @!P0 LOP3.LUT R7, RZ, R9, RZ, 0x33, !PT ;  /* 0x00000009ff078212 */ /* 0x000fe200078e33ff */
[----:B------:R-:W-:Y:S01]  /*0420*/  FFMA R3, R3, R4, R3 ;  /* 0x0000000403037223 */ /* 0x000fe20000000003 */
[----:B------:R-:W-:Y:S02]  /*0430*/  IMAD.MOV.U32 R9, RZ, RZ, 0x3f800000 ;  /* 0x3f800000ff097424 */ /* 0x000fe400078e00ff */
[----:B------:R-:W-:-:S04]  /*0440*/  I2FP.F32.S32 R0, R7 ;  /* 0x0000000700007245 */ /* 0x000fc80000201400 */
[----:B------:R-:W0:Y:S01]  /*0450*/  FCHK P0, R0, R11 ;  /* 0x0000000b00007302 */ /* 0x000e220000000000 */
[----:B------:R-:W-:-:S04]  /*0460*/  FFMA R4, R0, R3, RZ ;  /* 0x0000000300047223 */ /* 0x000fc800000000ff */
[----:B------:R-:W-:-:S04]  /*0470*/  FFMA R6, -R11, R4, R0 ;  /* 0x000000040b067223 */ /* 0x000fc80000000100 */
[----:B------:R-:W-:Y:S01]  /*0480*/  FFMA R3, R3, R6, R4 ;  /* 0x0000000603037223 */ /* 0x000fe20000000004 */
[----:B-1----:R-:W-:Y:S01]  /*0490*/  VIADD R4, R5, UR4 ;  /* 0x0000000405047c36 */ /* 0x002fe20008000000 */
[----:B0-----:R-:W-:Y:S06]  /*04a0*/  @!P0 BRA `(.L_x_1) ;  /* 0x0000000000108947 */ /* 0x001fec0003800000 */
[----:B------:R-:W-:Y:S02]  /*04b0*/  MOV R3, R11 ;  /* 0x0000000b00037202 */ /* 0x000fe40000000f00 */
[----:B------:R-:W-:-:S07]  /*04c0*/  MOV R6, 0x4e0 ;  /* 0x000004e000067802 */ /* 0x000fce0000000f00 */
[----:B------:R-:W-:Y:S05]  /*04d0*/  CALL.REL.NOINC `($__internal_0_$__cuda_sm3x_div_rn_noftz_f32_slowpath) ;  /* 0x0000001000807944 */ /* 0x000fea0003c00000 */
[----:B------:R-:W-:-:S07]  /*04e0*/  IMAD.MOV.U32 R3, RZ, RZ, R0 ;  /* 0x000000ffff037224 */ /* 0x000fce00078e0000 */
.L_x_1:
[----:B------:R-:W-:Y:S05]  /*04f0*/  BSYNC.RECONVERGENT B0 ;  /* 0x0000000000007941 */ /* 0x000fea0003800200 */
.L_x_0:
[----:B------:R-:W0:Y:S01]  /*0500*/  LDC R0, c[0x0][0x3a0] ;  /* 0x0000e800ff007b82 */ /* 0x000e220000000800 */
[----:B------:R-:W-:Y:S01]  /*0510*/  IMAD.MOV.U32 R15, RZ, RZ, 0x3a2c32e4 ;  /* 0x3a2c32e4ff0f7424 */ /* 0x000fe200078e00ff */
[----:B------:R-:W-:Y:S01]  /*0520*/  BSSY.RECONVERGENT B0, `(.L_x_2) ;  /* 0x0000058000007945 */ /* 0x000fe20003800200 */
[C---:B0-----:R-:W-:Y:S01]  /*0530*/  FMUL R7, |R0|.reuse, 16777216 ;  /* 0x4b80000000077820 */ /* 0x041fe20000400200 */
[----:B------:R-:W-:-:S04]  /*0540*/  FSETP.GEU.AND P0, PT, |R0|, 1.175494350822287508e-38, PT ;  /* 0x008000000000780b */ /* 0x000fc80003f0e200 */
[----:B------:R-:W-:-:S05]  /*0550*/  FSEL R7, R7, |R0|, !P0 ;  /* 0x4000000007077208 */ /* 0x000fca0004000000 */
[----:B------:R-:W-:-:S05]  /*0560*/  VIADD R6, R7, 0xc0cafb0d ;  /* 0xc0cafb0d07067836 */ /* 0x000fca0000000000 */
[----:B------:R-:W-:Y:S02]  /*0570*/  LOP3.LUT R8, R6, 0xff800000, RZ, 0xc0, !PT ;  /* 0xff80000006087812 */ /* 0x000fe400078ec0ff */
[----:B------:R-:W-:-:S03]  /*0580*/  FSEL R6, RZ, -24, P0 ;  /* 0xc1c00000ff067808 */ /* 0x000fc60000000000 */
[----:B------:R-:W-:-:S04]  /*0590*/  IMAD.IADD R7, R7, 0x1, -R8 ;  /* 0x0000000107077824 */ /* 0x000fc800078e0a08 */
[C---:B------:R-:W-:Y:S01]  /*05a0*/  FADD R11, R7.reuse, 1 ;  /* 0x3f800000070b7421 */ /* 0x040fe20000000000 */
[----:B------:R-:W-:Y:S01]  /*05b0*/  FADD R10, R7, -1 ;  /* 0xbf800000070a7421 */ /* 0x000fe20000000000 */
[----:B------:R-:W-:-:S03]  /*05c0*/  I2FP.F32.S32 R7, R8 ;  /* 0x0000000800077245 */ /* 0x000fc60000201400 */
[----:B------:R-:W-:Y:S01]  /*05d0*/  FADD R12, R10, R10 ;  /* 0x0000000a0a0c7221 */ /* 0x000fe20000000000 */
[----:B------:R-:W0:Y:S01]  /*05e0*/  MUFU.RCP R11, R11 ;  /* 0x0000000b000b7308 */ /* 0x000e220000001000 */
[----:B------:R-:W-:Y:S02]  /*05f0*/  FFMA R7, R7, 1.1920928955078125e-07, R6 ;  /* 0x3400000007077823 */ /* 0x000fe40000000006 */
[----:B0-----:R-:W-:-:S04]  /*0600*/  FMUL R12, R11, R12 ;  /* 0x0000000c0b0c7220 */ /* 0x001fc80000400000 */
[----:B------:R-:W-:Y:S01]  /*0610*/  FADD R13, R10, -R12 ;  /* 0x8000000c0a0d7221 */ /* 0x000fe20000000000 */
[CC--:B------:R-:W-:Y:S01]  /*0620*/  FMUL R8, R12.reuse, R12.reuse ;  /* 0x0000000c0c087220 */ /* 0x0c0fe20000400000 */
[----:B------:R-:W-:Y:S02]  /*0630*/  FFMA R6, R12, 1.4426950216293334961, R7 ;  /* 0x3fb8aa3b0c067823 */ /* 0x000fe40000000007 */
[----:B------:R-:W-:Y:S01]  /*0640*/  FADD R13, R13, R13 ;  /* 0x0000000d0d0d7221 */ /* 0x000fe20000000000 */
[----:B------:R-:W-:Y:S01]  /*0650*/  FFMA R15, R8, R15, 0.0032181653659790754318 ;  /* 0x3b52e7db080f7423 */ /* 0x000fe2000000000f */
[----:B------:R-:W-:Y:S02]  /*0660*/  FADD R7, R7, -R6 ;  /* 0x8000000607077221 */ /* 0x000fe40000000000 */
[----:B------:R-:W-:Y:S01]  /*0670*/  FFMA R10, R10, -R12, R13 ;  /* 0x8000000c0a0a7223 */ /* 0x000fe2000000000d */
[----:B------:R-:W-:Y:S01]  /*0680*/  FFMA R15, R8, R15, 0.018033718690276145935 ;  /* 0x3c93bb73080f7423 */ /* 0x000fe2000000000f */
[----:B------:R-:W-:-:S02]  /*0690*/  FFMA R7, R12, 1.4426950216293334961, R7 ;  /* 0x3fb8aa3b0c077823 */ /* 0x000fc40000000007 */
[----:B------:R-:W-:Y:S01]  /*06a0*/  FMUL R10, R11, R10 ;  /* 0x0000000a0b0a7220 */ /* 0x000fe20000400000 */
[----:B------:R-:W-:-:S03]  /*06b0*/  FFMA R15, R8, R15, 0.12022458761930465698 ;  /* 0x3df6384f080f7423 */ /* 0x000fc6000000000f */
[----:B------:R-:W-:Y:S01]  /*06c0*/  FFMA R7, R10, 1.4426950216293334961, R7 ;  /* 0x3fb8aa3b0a077823 */ /* 0x000fe20000000007 */
[----:B------:R-:W-:-:S03]  /*06d0*/  FMUL R15, R8, R15 ;  /* 0x0000000f080f7220 */ /* 0x000fc60000400000 */
[----:B------:R-:W-:Y:S01]  /*06e0*/  FFMA R7, R12, 1.9251366722983220825e-08, R7 ;  /* 0x32a55e340c077823 */ /* 0x000fe20000000007 */
[----:B------:R-:W-:-:S04]  /*06f0*/  FMUL R8, R15, 3 ;  /* 0x404000000f087820 */ /* 0x000fc80000400000 */
[----:B------:R-:W-:Y:S01]  /*0700*/  FFMA R8, R10, R8, R7 ;  /* 0x000000080a087223 */ /* 0x000fe20000000007 */
[----:B------:R-:W-:-:S03]  /*0710*/  MOV R10, 0x391fcb8e ;  /* 0x391fcb8e000a7802 */ /* 0x000fc60000000f00 */
[----:B------:R-:W-:-:S04]  /*0720*/  FFMA R15, R12, R15, R8 ;  /* 0x0000000f0c0f7223 */ /* 0x000fc80000000008 */
[----:B------:R-:W-:-:S04]  /*0730*/  FADD R7, R6, R15 ;  /* 0x0000000f06077221 */ /* 0x000fc80000000000 */
[----:B------:R-:W-:Y:S01]  /*0740*/  FMUL R8, R7, R3 ;  /* 0x0000000307087220 */ /* 0x000fe20000400000 */
[----:B------:R-:W-:-:S03]  /*0750*/  FADD R6, -R6, R7 ;  /* 0x0000000706067221 */ /* 0x000fc60000000100 */
[----:B------:R-:W0:Y:S01]  /*0760*/  FRND R11, R8 ;  /* 0x00000008000b7307 */ /* 0x000e220000201000 */
[----:B------:R-:W-:Y:S01]  /*0770*/  FADD R6, R15, -R6 ;  /* 0x800000060f067221 */ /* 0x000fe20000000000 */
[-C--:B------:R-:W-:Y:S01]  /*0780*/  FFMA R7, R7, R3.reuse, -R8 ;  /* 0x0000000307077223 */ /* 0x080fe20000000808 */
[C---:B------:R-:W-:Y:S02]  /*0790*/  FSETP.GT.AND P1, PT, |R8|.reuse, 152, PT ;  /* 0x431800000800780b */ /* 0x040fe40003f24200 */
[----:B------:R-:W-:Y:S01]  /*07a0*/  FSETP.GEU.AND P2, PT, R8, RZ, PT ;  /* 0x000000ff0800720b */ /* 0x000fe20003f4e000 */
[----:B------:R-:W-:Y:S02]  /*07b0*/  FFMA R6, R6, R3, R7 ;  /* 0x0000000306067223 */ /* 0x000fe40000000007 */
[----:B------:R-:W1:Y:S01]  /*07c0*/  F2I.NTZ R12, R8 ;  /* 0x00000008000c7305 */ /* 0x000e620000203100 */
[----:B0-----:R-:W-:Y:S01]  /*07d0*/  FADD R7, R8, -R11 ;  /* 0x8000000b08077221 */ /* 0x001fe20000000000 */
[----:B------:R-:W-:-:S03]  /*07e0*/  FSETP.GT.AND P0, PT, R11, RZ, PT ;  /* 0x000000ff0b00720b */ /* 0x000fc60003f04000 */
[----:B------:R-:W-:Y:S01]  /*07f0*/  FADD R7, R6, R7 ;  /* 0x0000000706077221 */ /* 0x000fe20000000000 */
[----:B------:R-:W-:Y:S02]  /*0800*/  SEL R11, RZ, 0x83000000, P0 ;  /* 0x83000000ff0b7807 */ /* 0x000fe40000000000 */
[----:B------:R-:W-:Y:S01]  /*0810*/  FSETP.NEU.AND P0, PT, R3, RZ, PT ;  /* 0x000000ff0300720b */ /* 0x000fe20003f0d000 */
[C---:B------:R-:W-:Y:S02]  /*0820*/  FFMA R6, R7.reuse, R10, 0.0013391353422775864601 ;  /* 0x3aaf85ed07067423 */ /* 0x040fe4000000000a */
[----:B-1----:R-:W-:Y:S01]  /*0830*/  IMAD R12, R12, 0x800000, -R11 ;  /* 0x008000000c0c7824 */ /* 0x002fe200078e0a0b */
[----:B------:R-:W-:Y:S01]  /*0840*/  FSETP.EQ.OR P0, PT, R0, 1, !P0 ;  /* 0x3f8000000000780b */ /* 0x000fe20004702400 */
[----:B------:R-:W-:-:S04]  /*0850*/  FFMA R6, R7, R6, 0.0096188392490148544312 ;  /* 0x3c1d985607067423 */ /* 0x000fc80000000006 */
[----:B------:R-:W-:-:S04]  /*0860*/  FFMA R6, R7, R6, 0.055503588169813156128 ;  /* 0x3d6357bb07067423 */ /* 0x000fc80000000006 */
[----:B------:R-:W-:Y:S01]  /*0870*/  FFMA R10, R7, R6, 0.24022644758224487305 ;  /* 0x3e75fdec070a7423 */ /* 0x000fe20000000006 */
[----:B------:R-:W-:-:S03]  /*0880*/  FMUL R6, R3, 0.5 ;  /* 0x3f00000003067820 */ /* 0x000fc60000400000 */
[----:B------:R-:W-:-:S03]  /*0890*/  FFMA R10, R7, R10, 0.69314718246459960938 ;  /* 0x3f317218070a7423 */ /* 0x000fc6000000000a */
[----:B------:R-:W0:Y:S01]  /*08a0*/  FRND.TRUNC R6, R6 ;  /* 0x0000000600067307 */ /* 0x000e22000020d000 */
[----:B------:R-:W-:Y:S01]  /*08b0*/  FFMA R10, R7, R10, 1 ;  /* 0x3f800000070a7423 */ /* 0x000fe2000000000a */
[----:B------:R-:W-:-:S04]  /*08c0*/  VIADD R7, R11, 0x7f000000 ;  /* 0x7f0000000b077836 */ /* 0x000fc80000000000 */
[----:B------:R-:W-:-:S04]  /*08d0*/  FMUL R7, R10, R7 ;  /* 0x000000070a077220 */ /* 0x000fc80000400000 */
[----:B------:R-:W-:Y:S01]  /*08e0*/  FMUL R7, R7, R12 ;  /* 0x0000000c07077220 */ /* 0x000fe20000400000 */
[----:B------:R-:W-:Y:S01]  /*08f0*/  @P1 FSEL R7, RZ, +INF , !P2 ;  /* 0x7f800000ff071808 */ /* 0x000fe20005000000 */
[----:B0-----:R-:W-:Y:S01]  /*0900*/  FADD R8, R6, R6 ;  /* 0x0000000606087221 */ /* 0x001fe20000000000 */
[----:B------:R-:W-:Y:S06]  /*0910*/  @P0 BRA `(.L_x_3) ;  /* 0x0000000000600947 */ /* 0x000fec0003800000 */
[----:B------:R-:W-:-:S04]  /*0920*/  FSETP.NAN.AND P0, PT, |R3|, |R3|, PT ;  /* 0x400000030300720b */ /* 0x000fc80003f08200 */
[----:B------:R-:W-:-:S13]  /*0930*/  FSETP.NUM.AND P0, PT, |R0|, |R0|, !P0 ;  /* 0x400000000000720b */ /* 0x000fda0004707200 */
[----:B------:R-:W-:Y:S01]  /*0940*/  @!P0 FADD R9, R3, R0 ;  /* 0x0000000003098221 */ /* 0x000fe20000000000 */
[----:B------:R-:W-:Y:S06]  /*0950*/  @!P0 BRA `(.L_x_3) ;  /* 0x0000000000508947 */ /* 0x000fec0003800000 */
[----:B------:R-:W-:Y:S01]  /*0960*/  FSETP.NEU.AND P0, PT, |R0|, +INF , PT ;  /* 0x7f8000000000780b */ /* 0x000fe20003f0d200 */
[----:B------:R-:W-:Y:S01]  /*0970*/  FADD R8, -R8, R3 ;  /* 0x0000000308087221 */ /* 0x000fe20000000100 */
[----:B------:R-:W-:-:S13]  /*0980*/  FSETP.NEU.AND P1, PT, R0, RZ, PT ;  /* 0x000000ff0000720b */ /* 0x000fda0003f2d000 */
[----:B------:R-:W-:Y:S05]  /*0990*/  @P0 BRA P1, `(.L_x_4) ;  /* 0x0000000000180947 */ /* 0x000fea0000800000 */
[----:B------:R-:W-:Y:S01]  /*09a0*/  FSETP.GEU.AND P1, PT, R3, RZ, PT ;  /* 0x000000ff0300720b */ /* 0x000fe20003f2e000 */
[----:B------:R-:W-:Y:S01]  /*09b0*/  FADD R9, R0, R0 ;  /* 0x0000000000097221 */ /* 0x000fe20000000000 */
[----:B------:R-:W-:-:S11]  /*09c0*/  FSETP.NEU.AND P0, PT, |R8|, 1, PT ;  /* 0x3f8000000800780b */ /* 0x000fd60003f0d200 */
[----:B------:R-:W-:-:S04]  /*09d0*/  @!P1 LOP3.LUT R9, R9, 0x7f800000, RZ, 0x3c, !PT ;  /* 0x7f80000009099812 */ /* 0x000fc800078e3cff */
[----:B------:R-:W-:Y:S01]  /*09e0*/  @P0 LOP3.LUT R9, R9, 0x7fffffff, RZ, 0xc0, !PT ;  /* 0x7fffffff09090812 */ /* 0x000fe200078ec0ff */
[----:B------:R-:W-:Y:S06]  /*09f0*/  BRA `(.L_x_3) ;  /* 0x0000000000287947 */ /* 0x000fec0003800000 */
.L_x_4:
[----:B------:R-:W-:Y:S02]  /*0a00*/  FSETP.NEU.AND P0, PT, |R3|, +INF , PT ;  /* 0x7f8000000300780b */ /* 0x000fe40003f0d200 */
[----:B------:R-:W-:-:S13]  /*0a10*/  FSETP.EQ.AND P1, PT, R0, -1, PT ;  /* 0xbf8000000000780b */ /* 0x000fda0003f22000 */
[----:B------:R-:W-:Y:S05]  /*0a20*/  @!P0 BRA P1, `(.L_x_3) ;  /* 0x00000000001c8947 */ /* 0x000fea0000800000 */
[----:B------:R-:W-:Y:S01]  /*0a30*/  FSETP.GEU.AND P1, PT, R0, RZ, PT ;  /* 0x000000ff0000720b */ /* 0x000fe20003f2e000 */
[----:B------:R-:W-:-:S12]  /*0a40*/  IMAD.MOV.U32 R9, RZ, RZ, R7 ;  /* 0x000000ffff097224 */ /* 0x000fd800078e0007 */
[----:B------:R-:W0:Y:S01]  /*0a50*/  @!P1 FRND.FLOOR R0, R3 ;  /* 0x0000000300009307 */ /* 0x000e220000205000 */
[----:B------:R-:W-:Y:S02]  /*0a60*/  @!P1 FSETP.NEU.AND P2, PT, |R8|, 1, PT ;  /* 0x3f8000000800980b */ /* 0x000fe40003f4d200 */
[----:B0-----:R-:W-:Y:S02]  /*0a70*/  @!P1 FSETP.NEU.AND P0, PT, R3, R0, PT ;  /* 0x000000000300920b */ /* 0x001fe40003f0d000 */
[----:B------:R-:W-:-:S04]  /*0a80*/  @!P1 FSEL R0, R7, -R7, P2 ;  /* 0x8000000707009208 */ /* 0x000fc80001000000 */
[----:B------:R-:W-:-:S07]  /*0a90*/  @!P1 FSEL R9, R0, +QNAN , !P0 ;  /* 0x7fffffff00099808 */ /* 0x000fce0004000000 */
.L_x_3:
[----:B------:R-:W-:Y:S05]  /*0aa0*/  BSYNC.RECONVERGENT B0 ;  /* 0x0000000000007941 */ /* 0x000fea0003800200 */
.L_x_2:
[----:B------:R-:W0:Y:S01]  /*0ab0*/  MUFU.RCP R6, R9 ;  /* 0x0000000900067308 */ /* 0x000e220000001000 */
[----:B------:R-:W-:Y:S01]  /*0ac0*/  I2FP.F32.S32 R0, R4 ;  /* 0x0000000400007245 */ /* 0x000fe20000201400 */
[----:B------:R-:W1:Y:S01]  /*0ad0*/  LDCU.64 UR6, c[0x0][0x358] ;  /* 0x00006b00ff0677ac */ /* 0x000e620008000a00 */
[----:B------:R-:W-:Y:S05]  /*0ae0*/  BSSY.RECONVERGENT B0, `(.L_x_5) ;  /* 0x000000c000007945 */ /* 0x000fea0003800200 */
[----:B------:R-:W2:Y:S01]  /*0af0*/  FCHK P0, R0, R9 ;  /* 0x0000000900007302 */ /* 0x000ea20000000000 */
[----:B0-----:R-:W-:-:S04]  /*0b00*/  FFMA R3, R6, -R9, 1 ;  /* 0x3f80000006037423 */ /* 0x001fc80000000809 */
[----:B------:R-:W-:-:S04]  /*0b10*/  FFMA R3, R6, R3, R6 ;  /* 0x0000000306037223 */ /* 0x000fc80000000006 */
[----:B------:R-:W-:-:S04]  /*0b20*/  FFMA R4, R0, R3, RZ ;  /* 0x0000000300047223 */ /* 0x000fc800000000ff */
[----:B------:R-:W-:-:S04]  /*0b30*/  FFMA R7, R4, -R9, R0 ;  /* 0x8000000904077223 */ /* 0x000fc80000000000 */
[----:B------:R-:W-:Y:S01]  /*0b40*/  FFMA R7, R3, R7, R4 ;  /* 0x0000000703077223 */ /* 0x000fe20000000004 */
[----:B-12---:R-:W-:Y:S06]  /*0b50*/  @!P0 BRA `(.L_x_6) ;  /* 0x0000000000108947 */ /* 0x006fec0003800000 */
[----:B------:R-:W-:Y:S01]  /*0b60*/  IMAD.MOV.U32 R3, RZ, RZ, R9 ;  /* 0x000000ffff037224 */ /* 0x000fe200078e0009 */
[----:B------:R-:W-:-:S07]  /*0b70*/  MOV R6, 0xb90 ;  /* 0x00000b9000067802 */ /* 0x000fce0000000f00 */
[----:B------:R-:W-:Y:S05]  /*0b80*/  CALL.REL.NOINC `($__internal_0_$__cuda_sm3x_div_rn_noftz_f32_slowpath) ;  /* 0x0000000800d47944 */ /* 0x000fea0003c00000 */
[----:B------:R-:W-:-:S07]  /*0b90*/  MOV R7, R0 ;  /* 0x0000000000077202 */ /* 0x000fce0000000f00 */
.L_x_6:
[----:B------:R-:W-:Y:S05]  /*0ba0*/  BSYNC.RECONVERGENT B0 ;  /* 0x0000000000007941 */ /* 0x000fea0003800200 */
.L_x_5:
[----:B------:R-:W0:Y:S01]  /*0bb0*/  LDC.64 R8, c[0x0][0x388] ;  /* 0x0000e200ff087b82 */ /* 0x000e220000000a00 */
[----:B------:R-:W1:Y:S02]  /*0bc0*/  LDCU UR4, c[0x0][0x394] ;  /* 0x00007280ff0477ac */ /* 0x000e640008000800 */
[----:B-1----:R-:W-:-:S04]  /*0bd0*/  IMAD R5, R5, UR4, R2 ;  /* 0x0000000405057c24 */ /* 0x002fc8000f8e0202 */
[----:B0-----:R-:W-:-:S05]  /*0be0*/  IMAD.WIDE R2, R5, 0x2, R8 ;  /* 0x0000000205027825 */ /* 0x001fca00078e0208 */
[----:B------:R-:W2:Y:S04]  /*0bf0*/  LDG.E.U16 R10, desc[UR6][R2.64] ;  /* 0x00000006020a7981 */ /* 0x000ea8000c1e1500 */
[----:B------:R0:W3:Y:S01]  /*0c00*/  LDG.E.U16 R11, desc[UR6][R2.64+0x2] ;  /* 0x00000206020b7981 */ /* 0x0000e2000c1e1500 */
[C---:B------:R-:W-:Y:S01]  /*0c10*/  FMUL R0, R7.reuse, 0.63661974668502807617 ;  /* 0x3f22f98307007820 */ /* 0x040fe20000400000 */
[----:B------:R-:W-:Y:S01]  /*0c20*/  FSETP.GE.AND P0, PT, |R7|, 105615, PT ;  /* 0x47ce47800700780b */ /* 0x000fe20003f06200 */
[----:B------:R-:W-:Y:S04]  /*0c30*/  BSSY.RECONVERGENT B0, `(.L_x_7) ;  /* 0x0000042000007945 */ /* 0x000fe80003800200 */
[----:B------:R-:W1:Y:S02]  /*0c40*/  F2I.NTZ R0, R0 ;  /* 0x0000000000007305 */ /* 0x000e640000203100 */
[----:B-1----:R-:W-:Y:S01]  /*0c50*/  I2FP.F32.S32 R14, R0 ;  /* 0x00000000000e7245 */ /* 0x002fe20000201400 */
[----:B------:R-:W-:-:S04]  /*0c60*/  IMAD.MOV.U32 R13, RZ, RZ, R0 ;  /* 0x000000ffff0d7224 */ /* 0x000fc800078e0000 */
[----:B------:R-:W-:-:S04]  /*0c70*/  FFMA R9, R14, -1.5707962512969970703, R7 ;  /* 0xbfc90fda0e097823 */ /* 0x000fc80000000007 */
[----:B------:R-:W-:-:S04]  /*0c80*/  FFMA R9, R14, -7.5497894158615963534e-08, R9 ;  /* 0xb3a221680e097823 */ /* 0x000fc80000000009 */
[----:B------:R-:W-:-:S04]  /*0c90*/  FFMA R14, R14, -5.3903029534742383927e-15, R9 ;  /* 0xa7c234c50e0e7823 */ /* 0x000fc80000000009 */
[----:B0-----:R-:W-:Y:S02]  /*0ca0*/  IMAD.MOV.U32 R2, RZ, RZ, R14 ;  /* 0x000000ffff027224 */ /* 0x001fe400078e000e */
[----:B--2---:R-:W-:Y:S02]  /*0cb0*/  HADD2.F32 R10, -RZ, R10.H0_H0 ;  /* 0x2000000aff0a7230 */ /* 0x004fe40000004100 */
[----:B---3--:R-:W-:Y:S01]  /*0cc0*/  HADD2.F32 R11, -RZ, R11.H0_H0 ;  /* 0x2000000bff0b7230 */ /* 0x008fe20000004100 */
[----:B------:R-:W-:Y:S06]  /*0cd0*/  @!P0 BRA `(.L_x_8) ;  /* 0x0000000000dc8947 */ /* 0x000fec0003800000 */
[----:B------:R-:W-:-:S13]  /*0ce0*/  FSETP.NEU.AND P0, PT, |R7|, +INF , PT ;  /* 0x7f8000000700780b */ /* 0x000fda0003f0d200 */
[----:B------:R-:W-:Y:S01]  /*0cf0*/  @!P0 FMUL R2, RZ, R7 ;  /* 0x00000007ff028220 */ /* 0x000fe20000400000 */
[----:B------:R-:W-:Y:S01]  /*0d00*/  @!P0 IMAD.MOV.U32 R0, RZ, RZ, RZ ;  /* 0x000000ffff008224 */ /* 0x000fe200078e00ff */
[----:B------:R-:W-:Y:S06]  /*0d10*/  @!P0 BRA `(.L_x_8) ;  /* 0x0000000000cc8947 */ /* 0x000fec0003800000 */
[----:B------:R-:W-:Y:S02]  /*0d20*/  IMAD.SHL.U32 R2, R7, 0x100, RZ ;  /* 0x0000010007027824 */ /* 0x000fe400078e00ff */
[----:B------:R-:W-:Y:S02]  /*0d30*/  HFMA2 R6, -RZ, RZ, 0, 0 ;  /* 0x00000000ff067431 */ /* 0x000fe400000001ff */
[----:B------:R-:W-:Y:S01]  /*0d40*/  IMAD.MOV.U32 R0, RZ, RZ, R1 ;  /* 0x000000ffff007224 */ /* 0x000fe200078e0001 */
[----:B------:R-:W0:Y:S01]  /*0d50*/  LDCU.64 UR8, c[0x4][URZ] ;  /* 0x01000000ff0877ac */ /* 0x000e220008000a00 */
[----:B------:R-:W-:Y:S01]  /*0d60*/  LOP3.LUT R17, R2, 0x80000000, RZ, 0xfc, !PT ;  /* 0x8000000002117812 */ /* 0x000fe200078efcff */
[----:B------:R-:W-:Y:S01]  /*0d70*/  UMOV UR5, URZ ;  /* 0x000000ff00057c82 */ /* 0x000fe20008000000 */
[----:B------:R-:W-:-:S05]  /*0d80*/  UMOV UR4, URZ ;  /* 0x000000ff00047c82 */ /* 0x000fca0008000000 */
.L_x_9:
[----:B0-----:R-:W-:Y:S02]  /*0d90*/  IMAD.U32 R8, RZ, RZ, UR8 ;  /* 0x00000008ff087e24 */ /* 0x001fe4000f8e00ff */
[----:B------:R-:W-:-:S05]  /*0da0*/  IMAD.U32 R9, RZ, RZ, UR9 ;  /* 0x00000009ff097e24 */ /* 0x000fca000f8e00ff */
[----:B------:R-:W2:Y:S01]  /*0db0*/  LDG.E.CONSTANT R2, desc[UR6][R8.64] ;  /* 0x0000000608027981 */ /* 0x000ea2000c1e9900 */
[----:B------:R-:W-:Y:S02]  /*0dc0*/  UIADD3 UR8, UP0, UPT, UR8, 0x4, URZ ;  /* 0x0000000408087890 */ /* 0x000fe4000ff1e0ff */
[----:B------:R-:W-:Y:S02]  /*0dd0*/  UIADD3 UR4, UPT, UPT, UR4, 0x1, URZ ;  /* 0x0000000104047890 */ /* 0x000fe4000fffe0ff */
[----:B------:R-:W-:Y:S02]  /*0de0*/  UIADD3.X UR9, UPT, UPT, URZ, UR9, URZ, UP0, !UPT ;  /* 0x00000009ff097290 */ /* 0x000fe400087fe4ff */
[----:B------:R-:W-:Y:S01]  /*0df0*/  UISETP.NE.AND UP0, UPT, UR4, 0x6, UPT ;  /* 0x000000060400788c */ /* 0x000fe2000bf05270 */
[----:B--2---:R-:W-:-:S03]  /*0e00*/  IMAD.WIDE.U32 R2, R2, R17, RZ ;  /* 0x0000001102027225 */ /* 0x004fc600078e00ff */
[----:B------:R-:W-:-:S04]  /*0e10*/  IADD3 R15, P0, PT, R2, R6, RZ ;  /* 0x00000006020f7210 */ /* 0x000fc80007f1e0ff */
[----:B------:R-:W-:Y:S01]  /*0e20*/  IADD3.X R6, PT, PT, R3, UR5, RZ, P0, !PT ;  /* 0x0000000503067c10 */ /* 0x000fe200087fe4ff */
[----:B------:R0:W-:Y:S02]  /*0e30*/  STL [R0], R15 ;  /* 0x0000000f00007387 */ /* 0x0001e40000100800 */
[----:B0-----:R-:W-:Y:S01]  /*0e40*/  VIADD R0, R0, 0x4 ;  /* 0x0000000400007836 */ /* 0x001fe20000000000 */
[----:B------:R-:W-:Y:S06]  /*0e50*/  BRA.U UP0, `(.L_x_9) ;  /* 0xfffffffd00cc7547 */ /* 0x000fec000b83ffff */
[----:B------:R-:W-:Y:S01]  /*0e60*/  SHF.R.U32.HI R4, RZ, 0x17, R7 ;  /* 0x00000017ff047819 */ /* 0x000fe20000011607 */
[----:B------:R0:W-:Y:S03]  /*0e70*/  STL [R1+0x18], R6 ;  /* 0x0000180601007387 */ /* 0x0001e60000100800 */
[C---:B------:R-:W-:Y:S02]  /*0e80*/  LOP3.LUT R0, R4.reuse, 0xe0, RZ, 0xc0, !PT ;  /* 0x000000e004007812 */ /* 0x040fe400078ec0ff */
[----:B------:R-:W-:Y:S02]  /*0e90*/  LOP3.LUT P0, RZ, R4, 0x1f, RZ, 0xc0, !PT ;  /* 0x0000001f04ff7812 */ /* 0x000fe4000780c0ff */
[----:B------:R-:W-:-:S04]  /*0ea0*/  IADD3 R0, PT, PT, R0, -0x80, RZ ;  /* 0xffffff8000007810 */ /* 0x000fc80007ffe0ff */
[----:B------:R-:W-:-:S05]  /*0eb0*/  SHF.R.U32.HI R0, RZ, 0x5, R0 ;  /* 0x00000005ff007819 */ /* 0x000fca0000011600 */
[----:B------:R-:W-:-:S05]  /*0ec0*/  IMAD R12, R0, -0x4, R1 ;  /* 0xfffffffc000c7824 */ /* 0x000fca00078e0201 */
[----:B------:R-:W2:Y:S04]  /*0ed0*/  LDL R0, [R12+0x18] ;  /* 0x000018000c007983 */ /* 0x000ea80000100800 */
[----:B------:R-:W2:Y:S04]  /*0ee0*/  LDL R3, [R12+0x14] ;  /* 0x000014000c037983 */ /* 0x000ea80000100800 */
[----:B------:R-:W3:Y:S01]  /*0ef0*/  @P0 LDL R2, [R12+0x10] ;  /* 0x000010000c020983 */ /* 0x000ee20000100800 */
[----:B------:R-:W-:Y:S01]  /*0f00*/  LOP3.LUT R4, R4, 0x1f, RZ, 0xc0, !PT ;  /* 0x0000001f04047812 */ /* 0x000fe200078ec0ff */
[----:B------:R-:W-:Y:S01]  /*0f10*/  UMOV UR4, 0x54442d19 ;  /* 0x54442d1900047882 */ /* 0x000fe20000000000 */
[----:B------:R-:W-:-:S02]  /*0f20*/  UMOV UR5, 0x3bf921fb ;  /* 0x3bf921fb00057882 */ /* 0x000fc40000000000 */
[-C--:B--2---:R-:W-:Y:S02]  /*0f30*/  @P0 SHF.L.W.U32.HI R0, R3, R4.reuse, R0 ;  /* 0x0000000403000219 */ /* 0x084fe40000010e00 */
[----:B---3--:R-:W-:Y:S02]  /*0f40*/  @P0 SHF.L.W.U32.HI R3, R2, R4, R3 ;  /* 0x0000000402030219 */ /* 0x008fe40000010e03 */
[----:B------:R-:W-:Y:S02]  /*0f50*/  ISETP.GE.AND P0, PT, R7, RZ, PT ;  /* 0x000000ff0700720c */ /* 0x000fe40003f06270 */
[C---:B------:R-:W-:Y:S01]  /*0f60*/  SHF.L.W.U32.HI R2, R3.reuse, 0x2, R0 ;  /* 0x0000000203027819 */ /* 0x040fe20000010e00 */
[----:B------:R-:W-:-:S03]  /*0f70*/  IMAD.SHL.U32 R3, R3, 0x4, RZ ;  /* 0x0000000403037824 */ /* 0x000fc600078e00ff */
[----:B------:R-:W-:-:S04]  /*0f80*/  SHF.R.S32.HI R4, RZ, 0x1f, R2 ;  /* 0x0000001fff047819 */ /* 0x000fc80000011402 */
[C---:B------:R-:W-:Y:S02]  /*0f90*/  LOP3.LUT R8, R4.reuse, R3, RZ, 0x3c, !PT ;  /* 0x0000000304087212 */ /* 0x040fe400078e3cff */
[----:B------:R-:W-:Y:S02]  /*0fa0*/  LOP3.LUT R9, R4, R2, RZ, 0x3c, !PT ;  /* 0x0000000204097212 */ /* 0x000fe400078e3cff */
[----:B------:R-:W-:Y:S02]  /*0fb0*/  SHF.R.U32.HI R3, RZ, 0x1e, R0 ;  /* 0x0000001eff037819 */ /* 0x000fe40000011600 */
[C---:B------:R-:W-:Y:S02]  /*0fc0*/  LOP3.LUT R4, R2.reuse, R7, RZ, 0x3c, !PT ;  /* 0x0000000702047212 */ /* 0x040fe400078e3cff */
[----:B------:R-:W1:Y:S01]  /*0fd0*/  I2F.F64.S64 R8, R8 ;  /* 0x0000000800087312 */ /* 0x000e620000301c00 */
[----:B------:R-:W-:Y:S02]  /*0fe0*/  LEA.HI R0, R2, R3, RZ, 0x1 ;  /* 0x0000000302007211 */ /* 0x000fe400078f08ff */
[----:B------:R-:W-:-:S03]  /*0ff0*/  ISETP.GE.AND P1, PT, R4, RZ, PT ;  /* 0x000000ff0400720c */ /* 0x000fc60003f26270 */
[----:B------:R-:W-:-:S04]  /*1000*/  IMAD.MOV R2, RZ, RZ, -R0 ;  /* 0x000000ffff027224 */ /* 0x000fc800078e0a00 */
[----:B------:R-:W-:Y:S01]  /*1010*/  @!P0 IMAD.MOV.U32 R0, RZ, RZ, R2 ;  /* 0x000000ffff008224 */ /* 0x000fe200078e0002 */
[----:B-1----:R-:W-:-:S10]  /*1020*/  DMUL R16, R8, UR4 ;  /* 0x0000000408107c28 */ /* 0x002fd40008000000 */
[----:B------:R-:W1:Y:S02]  /*1030*/  F2F.F32.F64 R16, R16 ;  /* 0x0000001000107310 */ /* 0x000e640000301000 */
[----:B01----:R-:W-:-:S07]  /*1040*/  FSEL R2, -R16, R16, !P1 ;  /* 0x0000001010027208 */ /* 0x003fce0004800100 */
.L_x_8:
[----:B------:R-:W-:Y:S05]  /*1050*/  BSYNC.RECONVERGENT B0 ;  /* 0x0000000000007941 */ /* 0x000fea0003800200 */
.L_x_7:
[----:B------:R-:W-:Y:S02]  /*1060*/  IMAD.MOV.U32 R15, RZ, RZ, 0x37cbac00 ;  /* 0x37cbac00ff0f7424 */ /* 0x000fe400078e00ff */
[----:B------:R-:W-:Y:S01]  /*1070*/  FMUL R3, R2, R2 ;  /* 0x0000000202037220 */ /* 0x000fe20000400000 */
[C---:B------:R-:W-:Y:S01]  /*1080*/  LOP3.LUT R6, R0.reuse, 0x1, RZ, 0xc0, !PT ;  /* 0x0000000100067812 */ /* 0x040fe200078ec0ff */
[----:B------:R-:W-:Y:S01]  /*1090*/  VIADD R0, R0, 0x1 ;  /* 0x0000000100007836 */ /* 0x000fe20000000000 */
[----:B------:R-:W-:Y:S01]  /*10a0*/  BSSY.RECONVERGENT B0, `(.L_x_10) ;  /* 0x0000048000007945 */ /* 0x000fe20003800200 */
[----:B------:R-:W-:Y:S01]  /*10b0*/  FFMA R4, R3, R15, -0.0013887860113754868507 ;  /* 0xbab607ed03047423 */ /* 0x000fe2000000000f */
[----:B------:R-:W-:Y:S01]  /*10c0*/  ISETP.NE.U32.AND P0, PT, R6, 0x1, PT ;  /* 0x000000010600780c */ /* 0x000fe20003f05070 */
[----:B------:R-:W-:Y:S01]  /*10d0*/  IMAD.MOV.U32 R17, RZ, RZ, 0x3e2aaaa8 ;  /* 0x3e2aaaa8ff117424 */ /* 0x000fe200078e00ff */
[----:B------:R-:W-:Y:S02]  /*10e0*/  MOV R6, 0x3c0885e4 ;  /* 0x3c0885e400067802 */ /* 0x000fe40000000f00 */
[----:B------:R-:W-:-:S02]  /*10f0*/  FSEL R4, R4, -0.00019574658654164522886, P0 ;  /* 0xb94d415304047808 */ /* 0x000fc40000000000 */
[----:B------:R-:W-:Y:S02]  /*1100*/  FSEL R6, R6, 0.041666727513074874878, !P0 ;  /* 0x3d2aaabb06067808 */ /* 0x000fe40004000000 */
[----:B------:R-:W-:Y:S02]  /*1110*/  LOP3.LUT P1, RZ, R0, 0x2, RZ, 0xc0, !PT ;  /* 0x0000000200ff7812 */ /* 0x000fe4000782c0ff */
[----:B------:R-:W-:Y:S01]  /*1120*/  FSEL R0, R2, 1, !P0 ;  /* 0x3f80000002007808 */ /* 0x000fe20004000000 */
[----:B------:R-:W-:Y:S01]  /*1130*/  FFMA R4, R3, R4, R6 ;  /* 0x0000000403047223 */ /* 0x000fe20000000006 */
[----:B------:R-:W-:Y:S02]  /*1140*/  FSEL R17, -R17, -0.4999999701976776123, !P0 ;  /* 0xbeffffff11117808 */ /* 0x000fe40004000100 */
[----:B------:R-:W-:Y:S01]  /*1150*/  FSETP.GE.AND P0, PT, |R7|, 105615, PT ;  /* 0x47ce47800700780b */ /* 0x000fe20003f06200 */
[C---:B------:R-:W-:Y:S02]  /*1160*/  FFMA R9, R3.reuse, R0, RZ ;  /* 0x0000000003097223 */ /* 0x040fe400000000ff */
[----:B------:R-:W-:-:S04]  /*1170*/  FFMA R4, R3, R4, R17 ;  /* 0x0000000403047223 */ /* 0x000fc80000000011 */
[----:B------:R-:W-:-:S04]  /*1180*/  FFMA R12, R9, R4, R0 ;  /* 0x00000004090c7223 */ /* 0x000fc80000000000 */
[----:B------:R-:W-:Y:S02]  /*1190*/  @P1 FADD R12, RZ, -R12 ;  /* 0x8000000cff0c1221 */ /* 0x000fe40000000000 */
[----:B------:R-:W-:Y:S05]  /*11a0*/  @!P0 BRA `(.L_x_11) ;  /* 0x0000000000dc8947 */ /* 0x000fea0003800000 */
        /* <DEDUP_REMOVED lines=11> */
.L_x_12:
        /* <DEDUP_REMOVED lines=11> */
[----:B0-----:R-:W-:Y:S01]  /*1310*/  IADD3 R0, PT, PT, R0, 0x4, RZ ;  /* 0x0000000400007810 */ /* 0x001fe20007ffe0ff */
[----:B------:R-:W-:Y:S06]  /*1320*/  BRA.U UP0, `(.L_x_12) ;  /* 0xfffffffd00cc7547 */ /* 0x000fec000b83ffff */
[----:B------:R-:W-:Y:S01]  /*1330*/  SHF.R.U32.HI R4, RZ, 0x17, R7 ;  /* 0x00000017ff047819 */ /* 0x000fe20000011607 */
[----:B------:R0:W-:Y:S03]  /*1340*/  STL [R1+0x18], R6 ;  /* 0x0000180601007387 */ /* 0x0001e60000100800 */
[C---:B------:R-:W-:Y:S02]  /*1350*/  LOP3.LUT R0, R4.reuse, 0xe0, RZ, 0xc0, !PT ;  /* 0x000000e004007812 */ /* 0x040fe400078ec0ff */
[----:B------:R-:W-:-:S03]  /*1360*/  LOP3.LUT P0, RZ, R4, 0x1f, RZ, 0xc0, !PT ;  /* 0x0000001f04ff7812 */ /* 0x000fc6000780c0ff */
[----:B------:R-:W-:-:S05]  /*1370*/  VIADD R0, R0, 0xffffff80 ;  /* 0xffffff8000007836 */ /* 0x000fca0000000000 */
[----:B------:R-:W-:-:S05]  /*1380*/  SHF.R.U32.HI R0, RZ, 0x5, R0 ;  /* 0x00000005ff007819 */ /* 0x000fca0000011600 */
[----:B------:R-:W-:-:S05]  /*1390*/  IMAD R13, R0, -0x4, R1 ;  /* 0xfffffffc000d7824 */ /* 0x000fca00078e0201 */
[----:B------:R-:W2:Y:S04]  /*13a0*/  LDL R0, [R13+0x18] ;  /* 0x000018000d007983 */ /* 0x000ea80000100800 */
[----:B------:R-:W2:Y:S04]  /*13b0*/  LDL R3, [R13+0x14] ;  /* 0x000014000d037983 */ /* 0x000ea80000100800 */
[----:B------:R-:W3:Y:S01]  /*13c0*/  @P0 LDL R2, [R13+0x10] ;  /* 0x000010000d020983 */ /* 0x000ee20000100800 */
[----:B------:R-:W-:Y:S01]  /*13d0*/  LOP3.LUT R4, R4, 0x1f, RZ, 0xc0, !PT ;  /* 0x0000001f04047812 */ /* 0x000fe200078ec0ff */
[----:B------:R-:W-:Y:S01]  /*13e0*/  UMOV UR4, 0x54442d19 ;  /* 0x54442d1900047882 */ /* 0x000fe20000000000 */
[----:B------:R-:W-:Y:S01]  /*13f0*/  UMOV UR5, 0x3bf921fb ;  /* 0x3bf921fb00057882 */ /* 0x000fe20000000000 */
[----:B------:R-:W-:-:S02]  /*1400*/  ISETP.GE.AND P1, PT, R7, RZ, PT ;  /* 0x000000ff0700720c */ /* 0x000fc40003f26270 */
[-C--:B--2---:R-:W-:Y:S02]  /*1410*/  @P0 SHF.L.W.U32.HI R0, R3, R4.reuse, R0 ;  /* 0x0000000403000219 */ /* 0x084fe40000010e00 */
[----:B---3--:R-:W-:Y:S02]  /*1420*/  @P0 SHF.L.W.U32.HI R3, R2, R4, R3 ;  /* 0x0000000402030219 */ /* 0x008fe40000010e03 */
[--C-:B------:R-:W-:Y:S02]  /*1430*/  SHF.R.U32.HI R13, RZ, 0x1e, R0.reuse ;  /* 0x0000001eff0d7819 */ /* 0x100fe40000011600 */
[C---:B------:R-:W-:Y:S01]  /*1440*/  SHF.L.W.U32.HI R2, R3.reuse, 0x2, R0 ;  /* 0x0000000203027819 */ /* 0x040fe20000010e00 */
[----:B------:R-:W-:-:S03]  /*1450*/  IMAD.SHL.U32 R3, R3, 0x4, RZ ;  /* 0x0000000403037824 */ /* 0x000fc600078e00ff */
[----:B------:R-:W-:Y:S02]  /*1460*/  SHF.R.S32.HI R4, RZ, 0x1f, R2 ;  /* 0x0000001fff047819 */ /* 0x000fe40000011402 */
[----:B------:R-:W-:Y:S02]  /*1470*/  LEA.HI R13, R2, R13, RZ, 0x1 ;  /* 0x0000000d020d7211 */ /* 0x000fe400078f08ff */
[C---:B------:R-:W-:Y:S02]  /*1480*/  LOP3.LUT R8, R4.reuse, R3, RZ, 0x3c, !PT ;  /* 0x0000000304087212 */ /* 0x040fe400078e3cff */
[----:B------:R-:W-:Y:S01]  /*1490*/  LOP3.LUT R9, R4, R2, RZ, 0x3c, !PT ;  /* 0x0000000204097212 */ /* 0x000fe200078e3cff */
[----:B------:R-:W-:Y:S01]  /*14a0*/  IMAD.MOV R0, RZ, RZ, -R13 ;  /* 0x000000ffff007224 */ /* 0x000fe200078e0a0d */
[----:B------:R-:W-:-:S04]  /*14b0*/  LOP3.LUT R7, R2, R7, RZ, 0x3c, !PT ;  /* 0x0000000702077212 */ /* 0x000fc800078e3cff */
[----:B------:R-:W1:Y:S01]  /*14c0*/  I2F.F64.S64 R8, R8 ;  /* 0x0000000800087312 */ /* 0x000e620000301c00 */
[----:B------:R-:W-:Y:S02]  /*14d0*/  ISETP.GE.AND P0, PT, R7, RZ, PT ;  /* 0x000000ff0700720c */ /* 0x000fe40003f06270 */
[----:B------:R-:W-:Y:S01]  /*14e0*/  @!P1 MOV R13, R0 ;  /* 0x00000000000d9202 */ /* 0x000fe20000000f00 */
[----:B-1----:R-:W-:-:S10]  /*14f0*/  DMUL R16, R8, UR4 ;  /* 0x0000000408107c28 */ /* 0x002fd40008000000 */
[----:B------:R-:W1:Y:S02]  /*1500*/  F2F.F32.F64 R16, R16 ;  /* 0x0000001000107310 */ /* 0x000e640000301000 */
[----:B01----:R-:W-:-:S07]  /*1510*/  FSEL R14, -R16, R16, !P0 ;  /* 0x00000010100e7208 */ /* 0x003fce0004000100 */
.L_x_11:
[----:B------:R-:W-:Y:S05]  /*1520*/  BSYNC.RECONVERGENT B0 ;  /* 0x0000000000007941 */ /* 0x000fea0003800200 */
.L_x_10:
[----:B------:R-:W-:Y:S01]  /*1530*/  FMUL R4, R14, R14 ;  /* 0x0000000e0e047220 */ /* 0x000fe20000400000 */
[C---:B------:R-:W-:Y:S01]  /*1540*/  LOP3.LUT R0, R13.reuse, 0x1, RZ, 0xc0, !PT ;  /* 0x000000010d007812 */ /* 0x040fe200078ec0ff */
[----:B------:R-:W-:Y:S01]  /*1550*/  IMAD.MOV.U32 R3, RZ, RZ, 0x3d2aaabb ;  /* 0x3d2aaabbff037424 */ /* 0x000fe200078e00ff */
[----:B------:R-:W-:Y:S01]  /*1560*/  LOP3.LUT P1, RZ, R13, 0x2, RZ, 0xc0, !PT ;  /* 0x000000020dff7812 */ /* 0x000fe2000782c0ff */
[----:B------:R-:W-:Y:S01]  /*1570*/  FFMA R15, R4, R15, -0.0013887860113754868507 ;  /* 0xbab607ed040f7423 */ /* 0x000fe2000000000f */
[----:B------:R-:W-:Y:S01]  /*1580*/  ISETP.NE.U32.AND P0, PT, R0, 0x1, PT ;  /* 0x000000010000780c */ /* 0x000fe20003f05070 */
[----:B------:R-:W-:-:S03]  /*1590*/  IMAD.MOV.U32 R2, RZ, RZ, 0x3effffff ;  /* 0x3effffffff027424 */ /* 0x000fc600078e00ff */
[----:B------:R-:W-:Y:S02]  /*15a0*/  FSEL R15, R15, -0.00019574658654164522886, !P0 ;  /* 0xb94d41530f0f7808 */ /* 0x000fe40004000000 */
[----:B------:R-:W-:Y:S02]  /*15b0*/  FSEL R3, R3, 0.0083327032625675201416, !P0 ;  /* 0x3c0885e403037808 */ /* 0x000fe40004000000 */
[----:B------:R-:W-:Y:S02]  /*15c0*/  FSEL R2, -R2, -0.16666662693023681641, !P0 ;  /* 0xbe2aaaa802027808 */ /* 0x000fe40004000100 */
[----:B------:R-:W-:Y:S01]  /*15d0*/  FSEL R0, R14, 1, P0 ;  /* 0x3f8000000e007808 */ /* 0x000fe20000000000 */
[----:B------:R-:W-:-:S04]  /*15e0*/  FFMA R3, R4, R15, R3 ;  /* 0x0000000f04037223 */ /* 0x000fc80000000003 */
[C---:B------:R-:W-:Y:S01]  /*15f0*/  FFMA R6, R4.reuse, R3, R2 ;  /* 0x0000000304067223 */ /* 0x040fe20000000002 */
[----:B------:R-:W-:Y:S01]  /*1600*/  FFMA R7, R4, R0, RZ ;  /* 0x0000000004077223 */ /* 0x000fe200000000ff */
[----:B------:R-:W0:Y:S03]  /*1610*/  LDC.64 R2, c[0x0][0x380] ;  /* 0x0000e000ff027b82 */ /* 0x000e260000000a00 */
[----:B------:R-:W-:-:S04]  /*1620*/  FFMA R0, R7, R6, R0 ;  /* 0x0000000607007223 */ /* 0x000fc80000000000 */
[----:B------:R-:W-:-:S04]  /*1630*/  @P1 FADD R0, RZ, -R0 ;  /* 0x80000000ff001221 */ /* 0x000fc80000000000 */
[-C--:B------:R-:W-:Y:S01]  /*1640*/  FMUL R7, R11, R0.reuse ;  /* 0x000000000b077220 */ /* 0x080fe20000400000 */
[----:B------:R-:W-:-:S03]  /*1650*/  FMUL R0, R10, R0 ;  /* 0x000000000a007220 */ /* 0x000fc60000400000 */
[-C--:B------:R-:W-:Y:S01]  /*1660*/  FFMA R7, R10, R12.reuse, -R7 ;  /* 0x0000000c0a077223 */ /* 0x080fe20000000807 */
[----:B------:R-:W-:-:S04]  /*1670*/  FFMA R0, R11, R12, R0 ;  /* 0x0000000c0b007223 */ /* 0x000fc80000000000 */
[----:B------:R-:W-:Y:S02]  /*1680*/  F2FP.F16.F32.PACK_AB R7, RZ, R7 ;  /* 0x00000007ff07723e */ /* 0x000fe400000000ff */
[----:B------:R-:W-:Y:S01]  /*1690*/  F2FP.F16.F32.PACK_AB R0, RZ, R0 ;  /* 0x00000000ff00723e */ /* 0x000fe200000000ff */
[----:B0-----:R-:W-:-:S05]  /*16a0*/  IMAD.WIDE R2, R5, 0x2, R2 ;  /* 0x0000000205027825 */ /* 0x001fca00078e0202 */
[----:B------:R-:W-:Y:S04]  /*16b0*/  STG.E.U16 desc[UR6][R2.64], R7 ;  /* 0x0000000702007986 */ /* 0x000fe8000c101506 */
[----:B------:R-:W-:Y:S01]  /*16c0*/  STG.E.U16 desc[UR6][R2.64+0x2], R0 ;  /* 0x0000020002007986 */ /* 0x000fe2000c101506 */
[----:B------:R-:W-:Y:S05]  /*16d0*/  EXIT ;  /* 0x000000000000794d */ /* 0x000fea0003800000 */
        .weak           $__internal_0_$__cuda_sm3x_div_rn_noftz_f32_slowpath
        .type           $__internal_0_$__cuda_sm3x_div_rn_noftz_f32_slowpath,@function
        .size           $__internal_0_$__cuda_sm3x_div_rn_noftz_f32_slowpath,(.L_x_25 - $__internal_0_$__cuda_sm3x_div_rn_noftz_f32_slowpath)
$__internal_0_$__cuda_sm3x_div_rn_noftz_f32_slowpath:
[----:B------:R-:W-:Y:S01]  /*16e0*/  SHF.R.U32.HI R8, RZ, 0x17, R3 ;  /* 0x00000017ff087819 */ /* 0x000fe20000011603 */
[----:B------:R-:W-:Y:S01]  /*16f0*/  BSSY.RECONVERGENT B1, `(.L_x_13) ;  /* 0x0000062000017945 */ /* 0x000fe20003800200 */
[----:B------:R-:W-:Y:S02]  /*1700*/  SHF.R.U32.HI R7, RZ, 0x17, R0 ;  /* 0x00000017ff077819 */ /* 0x000fe40000011600 */
[----:B------:R-:W-:Y:S02]  /*1710*/  LOP3.LUT R14, R8, 0xff, RZ, 0xc0, !PT ;  /* 0x000000ff080e7812 */ /* 0x000fe400078ec0ff */
[----:B------:R-:W-:-:S03]  /*1720*/  LOP3.LUT R12, R7, 0xff, RZ, 0xc0, !PT ;  /* 0x000000ff070c7812 */ /* 0x000fc600078ec0ff */
[----:B------:R-:W-:Y:S01]  /*1730*/  VIADD R10, R14, 0xffffffff ;  /* 0xffffffff0e0a7836 */ /* 0x000fe20000000000 */
[----:B------:R-:W-:-:S04]  /*1740*/  IADD3 R8, PT, PT, R12, -0x1, RZ ;  /* 0xffffffff0c087810 */ /* 0x000fc80007ffe0ff */
[----:B------:R-:W-:-:S04]  /*1750*/  ISETP.GT.U32.AND P0, PT, R10, 0xfd, PT ;  /* 0x000000fd0a00780c */ /* 0x000fc80003f04070 */
[----:B------:R-:W-:-:S13]  /*1760*/  ISETP.GT.U32.OR P0, PT, R8, 0xfd, P0 ;  /* 0x000000fd0800780c */ /* 0x000fda0000704470 */
[----:B------:R-:W-:Y:S01]  /*1770*/  @!P0 IMAD.MOV.U32 R7, RZ, RZ, RZ ;  /* 0x000000ffff078224 */ /* 0x000fe200078e00ff */
[----:B------:R-:W-:Y:S06]  /*1780*/  @!P0 BRA `(.L_x_14) ;  /* 0x00000000005c8947 */ /* 0x000fec0003800000 */
[----:B------:R-:W-:Y:S02]  /*1790*/  FSETP.GTU.FTZ.AND P0, PT, |R0|, +INF , PT ;  /* 0x7f8000000000780b */ /* 0x000fe40003f1c200 */
[----:B------:R-:W-:-:S04]  /*17a0*/  FSETP.GTU.FTZ.AND P1, PT, |R3|, +INF , PT ;  /* 0x7f8000000300780b */ /* 0x000fc80003f3c200 */
[----:B------:R-:W-:-:S13]  /*17b0*/  PLOP3.LUT P0, PT, P0, P1, PT, 0xf8, 0x8f ;  /* 0x00000000008f781c */ /* 0x000fda0000703f70 */
[----:B------:R-:W-:Y:S05]  /*17c0*/  @P0 BRA `(.L_x_15) ;  /* 0x00000004004c0947 */ /* 0x000fea0003800000 */
[----:B------:R-:W-:-:S13]  /*17d0*/  LOP3.LUT P0, RZ, R3, 0x7fffffff, R0, 0xc8, !PT ;  /* 0x7fffffff03ff7812 */ /* 0x000fda000780c800 */
[----:B------:R-:W-:Y:S05]  /*17e0*/  @!P0 BRA `(.L_x_16) ;  /* 0x00000004003c8947 */ /* 0x000fea0003800000 */
[C---:B------:R-:W-:Y:S02]  /*17f0*/  FSETP.NEU.FTZ.AND P2, PT, |R0|.reuse, +INF , PT ;  /* 0x7f8000000000780b */ /* 0x040fe40003f5d200 */
[----:B------:R-:W-:Y:S02]  /*1800*/  FSETP.NEU.FTZ.AND P1, PT, |R3|, +INF , PT ;  /* 0x7f8000000300780b */ /* 0x000fe40003f3d200 */
[----:B------:R-:W-:-:S11]  /*1810*/  FSETP.NEU.FTZ.AND P0, PT, |R0|, +INF , PT ;  /* 0x7f8000000000780b */ /* 0x000fd60003f1d200 */
[----:B------:R-:W-:Y:S05]  /*1820*/  @!P1 BRA !P2, `(.L_x_16) ;  /* 0x00000004002c9947 */ /* 0x000fea0005000000 */
[----:B------:R-:W-:-:S04]  /*1830*/  LOP3.LUT P2, RZ, R0, 0x7fffffff, RZ, 0xc0, !PT ;  /* 0x7fffffff00ff7812 */ /* 0x000fc8000784c0ff */
[----:B------:R-:W-:-:S13]  /*1840*/  PLOP3.LUT P1, PT, P1, P2, PT, 0x2f, 0xf2 ;  /* 0x0000000000f2781c */ /* 0x000fda0000f24577 */
[----:B------:R-:W-:Y:S05]  /*1850*/  @P1 BRA `(.L_x_17) ;  /* 0x0000000400181947 */ /* 0x000fea0003800000 */
[----:B------:R-:W-:-:S04]  /*1860*/  LOP3.LUT P1, RZ, R3, 0x7fffffff, RZ, 0xc0, !PT ;  /* 0x7fffffff03ff7812 */ /* 0x000fc8000782c0ff */
[----:B------:R-:W-:-:S13]  /*1870*/  PLOP3.LUT P0, PT, P0, P1, PT, 0x2f, 0xf2 ;  /* 0x0000000000f2781c */ /* 0x000fda0000702577 */
[----:B------:R-:W-:Y:S05]  /*1880*/  @P0 BRA `(.L_x_18) ;  /* 0x0000000400000947 */ /* 0x000fea0003800000 */
[----:B------:R-:W-:Y:S02]  /*1890*/  ISETP.GE.AND P0, PT, R8, RZ, PT ;  /* 0x000000ff0800720c */ /* 0x000fe40003f06270 */
[----:B------:R-:W-:-:S11]  /*18a0*/  ISETP.GE.AND P1, PT, R10, RZ, PT ;  /* 0x000000ff0a00720c */ /* 0x000fd60003f26270 */
[----:B------:R-:W-:Y:S02]  /*18b0*/  @P0 IMAD.MOV.U32 R7, RZ, RZ, RZ ;  /* 0x000000ffff070224 */ /* 0x000fe400078e00ff */
[----:B------:R-:W-:Y:S01]  /*18c0*/  @!P0 FFMA R0, R0, 1.84467440737095516160e+19, RZ ;  /* 0x5f80000000008823 */ /* 0x000fe200000000ff */
[----:B------:R-:W-:Y:S02]  /*18d0*/  @!P0 IMAD.MOV.U32 R7, RZ, RZ, -0x40 ;  /* 0xffffffc0ff078424 */ /* 0x000fe400078e00ff */
[----:B------:R-:W-:-:S03]  /*18e0*/  @!P1 FFMA R3, R3, 1.84467440737095516160e+19, RZ ;  /* 0x5f80000003039823 */ /* 0x000fc600000000ff */
[----:B------:R-:W-:-:S07]  /*18f0*/  @!P1 IADD3 R7, PT, PT, R7, 0x40, RZ ;  /* 0x0000004007079810 */ /* 0x000fce0007ffe0ff */
.L_x_14:
[----:B------:R-:W-:Y:S01]  /*1900*/  LEA R8, R14, 0xc0800000, 0x17 ;  /* 0xc08000000e087811 */ /* 0x000fe200078eb8ff */
[----:B------:R-:W-:Y:S04]  /*1910*/  BSSY.RECONVERGENT B2, `(.L_x_19) ;  /* 0x0000036000027945 */ /* 0x000fe80003800200 */
[----:B------:R-:W-:Y:S02]  /*1920*/  IMAD.IADD R8, R3, 0x1, -R8 ;  /* 0x0000000103087824 */ /* 0x000fe400078e0a08 */
[----:B------:R-:W-:Y:S02]  /*1930*/  VIADD R3, R12, 0xffffff81 ;  /* 0xffffff810c037836 */ /* 0x000fe40000000000 */
[----:B------:R0:W1:Y:S01]  /*1940*/  MUFU.RCP R10, R8 ;  /* 0x00000008000a7308 */ /* 0x0000620000001000 */
[----:B------:R-:W-:Y:S01]  /*1950*/  FADD.FTZ R11, -R8, -RZ ;  /* 0x800000ff080b7221 */ /* 0x000fe20000010100 */
[C---:B------:R-:W-:Y:S01]  /*1960*/  IMAD R0, R3.reuse, -0x800000, R0 ;  /* 0xff80000003007824 */ /* 0x040fe200078e0200 */
[----:B0-----:R-:W-:-:S05]  /*1970*/  IADD3 R8, PT, PT, R3, 0x7f, -R14 ;  /* 0x0000007f03087810 */ /* 0x001fca0007ffe80e */
[----:B------:R-:W-:Y:S02]  /*1980*/  IMAD.IADD R8, R8, 0x1, R7 ;  /* 0x0000000108087824 */ /* 0x000fe400078e0207 */
[----:B-1----:R-:W-:-:S04]  /*1990*/  FFMA R13, R10, R11, 1 ;  /* 0x3f8000000a0d7423 */ /* 0x002fc8000000000b */
[----:B------:R-:W-:-:S04]  /*19a0*/  FFMA R15, R10, R13, R10 ;  /* 0x0000000d0a0f7223 */ /* 0x000fc8000000000a */
[----:B------:R-:W-:-:S04]  /*19b0*/  FFMA R10, R0, R15, RZ ;  /* 0x0000000f000a7223 */ /* 0x000fc800000000ff */
[----:B------:R-:W-:-:S04]  /*19c0*/  FFMA R13, R11, R10, R0 ;  /* 0x0000000a0b0d7223 */ /* 0x000fc80000000000 */
[----:B------:R-:W-:-:S04]  /*19d0*/  FFMA R10, R15, R13, R10 ;  /* 0x0000000d0f0a7223 */ /* 0x000fc8000000000a */
[----:B------:R-:W-:-:S04]  /*19e0*/  FFMA R11, R11, R10, R0 ;  /* 0x0000000a0b0b7223 */ /* 0x000fc80000000000 */
[----:B------:R-:W-:-:S05]  /*19f0*/  FFMA R0, R15, R11, R10 ;  /* 0x0000000b0f007223 */ /* 0x000fca000000000a */
[----:B------:R-:W-:-:S04]  /*1a00*/  SHF.R.U32.HI R3, RZ, 0x17, R0 ;  /* 0x00000017ff037819 */ /* 0x000fc80000011600 */
[----:B------:R-:W-:-:S04]  /*1a10*/  LOP3.LUT R3, R3, 0xff, RZ, 0xc0, !PT ;  /* 0x000000ff03037812 */ /* 0x000fc800078ec0ff */
[----:B------:R-:W-:-:S05]  /*1a20*/  IADD3 R12, PT, PT, R3, R8, RZ ;  /* 0x00000008030c7210 */ /* 0x000fca0007ffe0ff */
[----:B------:R-:W-:-:S05]  /*1a30*/  VIADD R3, R12, 0xffffffff ;  /* 0xffffffff0c037836 */ /* 0x000fca0000000000 */
[----:B------:R-:W-:-:S13]  /*1a40*/  ISETP.GE.U32.AND P0, PT, R3, 0xfe, PT ;  /* 0x000000fe0300780c */ /* 0x000fda0003f06070 */
[----:B------:R-:W-:Y:S05]  /*1a50*/  @!P0 BRA `(.L_x_20) ;  /* 0x0000000000808947 */ /* 0x000fea0003800000 */
[----:B------:R-:W-:-:S13]  /*1a60*/  ISETP.GT.AND P0, PT, R12, 0xfe, PT ;  /* 0x000000fe0c00780c */ /* 0x000fda0003f04270 */
[----:B------:R-:W-:Y:S05]  /*1a70*/  @P0 BRA `(.L_x_21) ;  /* 0x00000000006c0947 */ /* 0x000fea0003800000 */
[----:B------:R-:W-:-:S13]  /*1a80*/  ISETP.GE.AND P0, PT, R12, 0x1, PT ;  /* 0x000000010c00780c */ /* 0x000fda0003f06270 */
[----:B------:R-:W-:Y:S05]  /*1a90*/  @P0 BRA `(.L_x_22) ;  /* 0x0000000000740947 */ /* 0x000fea0003800000 */
[----:B------:R-:W-:Y:S02]  /*1aa0*/  ISETP.GE.AND P0, PT, R12, -0x18, PT ;  /* 0xffffffe80c00780c */ /* 0x000fe40003f06270 */
[----:B------:R-:W-:-:S11]  /*1ab0*/  LOP3.LUT R0, R0, 0x80000000, RZ, 0xc0, !PT ;  /* 0x8000000000007812 */ /* 0x000fd600078ec0ff */
[----:B------:R-:W-:Y:S05]  /*1ac0*/  @!P0 BRA `(.L_x_22) ;  /* 0x0000000000688947 */ /* 0x000fea0003800000 */
[CCC-:B------:R-:W-:Y:S01]  /*1ad0*/  FFMA.RZ R3, R15.reuse, R11.reuse, R10.reuse ;  /* 0x0000000b0f037223 */ /* 0x1c0fe2000000c00a */
[-CC-:B------:R-:W-:Y:S01]  /*1ae0*/  FFMA.RM R8, R15, R11.reuse, R10.reuse ;  /* 0x0000000b0f087223 */ /* 0x180fe2000000400a */
[C---:B------:R-:W-:Y:S02]  /*1af0*/  ISETP.NE.AND P2, PT, R12.reuse, RZ, PT ;  /* 0x000000ff0c00720c */ /* 0x040fe40003f45270 */
[C---:B------:R-:W-:Y:S02]  /*1b00*/  ISETP.NE.AND P1, PT, R12.reuse, RZ, PT ;  /* 0x000000ff0c00720c */ /* 0x040fe40003f25270 */
[----:B------:R-:W-:Y:S01]  /*1b10*/  LOP3.LUT R7, R3, 0x7fffff, RZ, 0xc0, !PT ;  /* 0x007fffff03077812 */ /* 0x000fe200078ec0ff */
[----:B------:R-:W-:Y:S01]  /*1b20*/  FFMA.RP R3, R15, R11, R10 ;  /* 0x0000000b0f037223 */ /* 0x000fe2000000800a */
[----:B------:R-:W-:Y:S02]  /*1b30*/  VIADD R10, R12, 0x20 ;  /* 0x000000200c0a7836 */ /* 0x000fe40000000000 */
[----:B------:R-:W-:Y:S01]  /*1b40*/  LOP3.LUT R7, R7, 0x800000, RZ, 0xfc, !PT ;  /* 0x0080000007077812 */ /* 0x000fe200078efcff */
[----:B------:R-:W-:Y:S01]  /*1b50*/  IMAD.MOV R11, RZ, RZ, -R12 ;  /* 0x000000ffff0b7224 */ /* 0x000fe200078e0a0c */
[----:B------:R-:W-:-:S02]  /*1b60*/  FSETP.NEU.FTZ.AND P0, PT, R3, R8, PT ;  /* 0x000000080300720b */ /* 0x000fc40003f1d000 */
[----:B------:R-:W-:Y:S02]  /*1b70*/  SHF.L.U32 R10, R7, R10, RZ ;  /* 0x0000000a070a7219 */ /* 0x000fe400000006ff */
[----:B------:R-:W-:Y:S02]  /*1b80*/  SEL R8, R11, RZ, P2 ;  /* 0x000000ff0b087207 */ /* 0x000fe40001000000 */
[----:B------:R-:W-:Y:S02]  /*1b90*/  ISETP.NE.AND P1, PT, R10, RZ, P1 ;  /* 0x000000ff0a00720c */ /* 0x000fe40000f25270 */
[----:B------:R-:W-:Y:S02]  /*1ba0*/  SHF.R.U32.HI R8, RZ, R8, R7 ;  /* 0x00000008ff087219 */ /* 0x000fe40000011607 */
[----:B------:R-:W-:Y:S02]  /*1bb0*/  PLOP3.LUT P0, PT, P0, P1, PT, 0xf8, 0x8f ;  /* 0x00000000008f781c */ /* 0x000fe40000703f70 */
[----:B------:R-:W-:-:S02]  /*1bc0*/  SHF.R.U32.HI R10, RZ, 0x1, R8 ;  /* 0x00000001ff0a7819 */ /* 0x000fc40000011608 */
[----:B------:R-:W-:-:S04]  /*1bd0*/  SEL R3, RZ, 0x1, !P0 ;  /* 0x00000001ff037807 */ /* 0x000fc80004000000 */
[----:B------:R-:W-:-:S04]  /*1be0*/  LOP3.LUT R3, R3, 0x1, R10, 0xf8, !PT ;  /* 0x0000000103037812 */ /* 0x000fc800078ef80a */
[----:B------:R-:W-:-:S04]  /*1bf0*/  LOP3.LUT R3, R3, R8, RZ, 0xc0, !PT ;  /* 0x0000000803037212 */ /* 0x000fc800078ec0ff */
[----:B------:R-:W-:-:S04]  /*1c00*/  IADD3 R3, PT, PT, R10, R3, RZ ;  /* 0x000000030a037210 */ /* 0x000fc80007ffe0ff */
[----:B------:R-:W-:Y:S01]  /*1c10*/  LOP3.LUT R0, R3, R0, RZ, 0xfc, !PT ;  /* 0x0000000003007212 */ /* 0x000fe200078efcff */
[----:B------:R-:W-:Y:S06]  /*1c20*/  BRA `(.L_x_22) ;  /* 0x0000000000107947 */ /* 0x000fec0003800000 */
.L_x_21:
[----:B------:R-:W-:-:S04]  /*1c30*/  LOP3.LUT R0, R0, 0x80000000, RZ, 0xc0, !PT ;  /* 0x8000000000007812 */ /* 0x000fc800078ec0ff */
[----:B------:R-:W-:Y:S01]  /*1c40*/  LOP3.LUT R0, R0, 0x7f800000, RZ, 0xfc, !PT ;  /* 0x7f80000000007812 */ /* 0x000fe200078efcff */
[----:B------:R-:W-:Y:S06]  /*1c50*/  BRA `(.L_x_22) ;  /* 0x0000000000047947 */ /* 0x000fec0003800000 */
.L_x_20:
[----:B------:R-:W-:-:S07]  /*1c60*/  IMAD R0, R8, 0x800000, R0 ;  /* 0x0080000008007824 */ /* 0x000fce00078e0200 */
.L_x_22:
[----:B------:R-:W-:Y:S05]  /*1c70*/  BSYNC.RECONVERGENT B2 ;  /* 0x0000000000027941 */ /* 0x000fea0003800200 */
.L_x_19:
[----:B------:R-:W-:Y:S05]  /*1c80*/  BRA `(.L_x_23) ;  /* 0x0000000000207947 */ /* 0x000fea0003800000 */
.L_x_18:
[----:B------:R-:W-:-:S04]  /*1c90*/  LOP3.LUT R0, R3, 0x80000000, R0, 0x48, !PT ;  /* 0x8000000003007812 */ /* 0x000fc800078e4800 */
[----:B------:R-:W-:Y:S01]  /*1ca0*/  LOP3.LUT R0, R0, 0x7f800000, RZ, 0xfc, !PT ;  /* 0x7f80000000007812 */ /* 0x000fe200078efcff */
[----:B------:R-:W-:Y:S06]  /*1cb0*/  BRA `(.L_x_23) ;  /* 0x0000000000147947 */ /* 0x000fec0003800000 */
.L_x_17:
[----:B------:R-:W-:Y:S01]  /*1cc0*/  LOP3.LUT R0, R3, 0x80000000, R0, 0x48, !PT ;  /* 0x8000000003007812 */ /* 0x000fe200078e4800 */
[----:B------:R-:W-:Y:S06]  /*1cd0*/  BRA `(.L_x_23) ;  /* 0x00000000000c7947 */ /* 0x000fec0003800000 */
.L_x_16:
[----:B------:R-:W0:Y:S01]  /*1ce0*/  MUFU.RSQ R0, -QNAN ;  /* 0xffc0000000007908 */ /* 0x000e220000001400 */
[----:B------:R-:W-:Y:S05]  /*1cf0*/  BRA `(.L_x_23) ;  /* 0x0000000000047947 */ /* 0x000fea0003800000 */
.L_x_15:
[----:B------:R-:W-:-:S07]  /*1d00*/  FADD.FTZ R0, R0, R3 ;  /* 0x0000000300007221 */ /* 0x000fce0000010000 */
.L_x_23:
[----:B------:R-:W-:Y:S05]  /*1d10*/  BSYNC.RECONVERGENT B1 ;  /* 0x0000000000017941 */ /* 0x000fea0003800200 */
.L_x_13:
[----:B------:R-:W-:-:S04]  /*1d20*/  IMAD.MOV.U32 R7, RZ, RZ, 0x0 ;  /* 0x00000000ff077424 */ /* 0x000fc800078e00ff */
[----:B0-----:R-:W-:Y:S05]  /*1d30*/  RET.REL.NODEC R6 `(rotary) ;  /* 0xffffffe006b07950 */ /* 0x001fea0003c3ffff */
.L_x_24:
[----:B------:R-:W-:-:S00]  /*1d40*/  BRA `(.L_x_24) ;  /* 0xfffffffc00fc7947 */ /* 0x000fc0000383ffff */
[----:B------:R-:W-:-:S00]  /*1d50*/  NOP ;  /* 0x0000000000007918 */ /* 0x000fc00000000000 */
        /* <DEDUP_REMOVED lines=10> */
.L_x_25:


//--------------------- .nv.global.init           --------------------------
	.section	.nv.global.init,"aw",@progbits
	.align	4
.nv.global.init:
	.type		__cudart_i2opi_f,@object
	.size		__cudart_i2opi_f,(.L_0 - __cudart_i2opi_f)
__cudart_i2opi_f:
        /*0000*/ 	.byte	0x41, 0x90, 0x43, 0x3c, 0x99, 0x95, 0x62, 0xdb, 0xc0, 0xdd, 0x34, 0xf5, 0xd1, 0x57, 0x27, 0xfc
        /*0010*/ 	.byte	0x29, 0x15, 0x44, 0x4e, 0x6e, 0x83, 0xf9, 0xa2
.L_0:


//--------------------- .nv.shared.reserved.0     --------------------------
	.section	.nv.shared.reserved.0,"aw",@nobits
	.weak		__nv_reservedSMEM_offset_0_alias
	.size		__nv_reservedSMEM_offset_0_alias, 0, 64
	.other		__nv_reservedSMEM_offset_0_alias,@"STO_CUDA_RESERVED_SHARED STV_DEFAULT"
__nv_reservedSMEM_offset_0_alias:
	.zero		0
	.zero		64


//--------------------- .nv.constant0.rotary      --------------------------
	.section	.nv.constant0.rotary,"a",@progbits
	.sectionflags	@""
	.align	4
.nv.constant0.rotary:
	.zero		932


//--------------------- SYMBOLS --------------------------

	.type		.nv.reservedSmem.offset0,@object
	.size		.nv.reservedSmem.offset0,0x4
